def attn_fwd(
    Q,
    K,
    V,
    Out,
    Lse,
    sm_scale,
    stride_qz,
    stride_qh,
    stride_qm,
    stride_qk,
    stride_kz,
    stride_kh,
    stride_kn,
    stride_kk,
    stride_vz,
    stride_vh,
    stride_vn,
    stride_vk,
    stride_oz,
    stride_oh,
    stride_om,
    stride_ok,
    seqlen_q,
    seqlen_k,
    BLOCK_M: tl.constexpr,
    BLOCK_N: tl.constexpr,
    HEAD_DIM: tl.constexpr,
    CAUSAL: tl.constexpr,
):
    start_m = tl.program_id(0)
    off_hz = tl.program_id(1)
    q_off = off_hz * stride_qh
    k_off = off_hz * stride_kh
    v_off = off_hz * stride_vh
    offs_m = start_m * BLOCK_M + tl.arange(0, BLOCK_M)
    offs_d = tl.arange(0, HEAD_DIM)
    offs_n = tl.arange(0, BLOCK_N)
    q_ptrs = Q + q_off + offs_m[:, None] * stride_qm + offs_d[None, :] * stride_qk
    k_ptrs = K + k_off + offs_d[:, None] * stride_kk + offs_n[None, :] * stride_kn
    v_ptrs = V + v_off + offs_n[:, None] * stride_vn + offs_d[None, :] * stride_vk
    m_i = tl.full([BLOCK_M], float("-inf"), dtype=tl.float32)
    l_i = tl.zeros([BLOCK_M], dtype=tl.float32) + 1.0
    acc = tl.zeros([BLOCK_M, HEAD_DIM], dtype=tl.float32)
    q = tl.load(q_ptrs)
    acc, l_i, m_i = _attn_fwd_inner(
        acc,
        l_i,
        m_i,
        q,
        k_ptrs,
        v_ptrs,
        sm_scale,
        stride_kn,
        stride_vn,
        start_m,
        seqlen_k,
        BLOCK_M,
        BLOCK_N,
        HEAD_DIM,
        CAUSAL,
    )
    acc = acc / l_i[:, None]
    lse = m_i + tl.math.log2(l_i) / 1.4426950408889634
    o_ptrs = (
        Out
        + off_hz * stride_oh
        + offs_m[:, None] * stride_om
        + offs_d[None, :] * stride_ok
    )
    tl.store(o_ptrs, acc.to(Out.dtype.element_ty))
    tl.store(Lse + off_hz * seqlen_q + offs_m, lse)

# config = {"BLOCK_M": 64, "BLOCK_N": 32, "HEAD_DIM": 16, "arch": "sm_80", "causal": true, "dtype": "fp16", "num_stages": 2, "num_warps": 8}
# arch = sm_80


// ===== COMPILED SASS (sm_80) =====

	.target	sm_80

	.elftype	@"ET_EXEC"


//--------------------- .note.nv.tkinfo           --------------------------
	.section	.note.nv.tkinfo,"",@"SHT_NOTE"
	.sectionflags	@"SHF_NOTE_NV_TKINFO"
	.tkinfo
        /*0018*/ 	.word	0x00000002
        /*0030*/ 	.string	""
        /*0030*/ 	.string	"ptxas"
        /*0030*/ 	.string	"Cuda compilation tools, release 13.0, V13.0.88"
        /*0030*/ 	.string	"Build cuda_13.0.r13.0/compiler.36424714_0"
        /*0030*/ 	.string	"-v  -suppress-debug-info  -lineinfo  -arch sm_80 "



//--------------------- .note.nv.cuinfo           --------------------------
	.section	.note.nv.cuinfo,"",@"SHT_NOTE"
	.sectionflags	@"SHF_NOTE_NV_CUINFO"
        /*0018*/ 	.short	0x0002
        /*001a*/ 	.short	0x0050
        /*001c*/ 	.short	0x0082
	.zero		2


//--------------------- .nv.info                  --------------------------
	.section	.nv.info,"",@"SHT_CUDA_INFO"
	.align	4


	//----- nvinfo : EIATTR_REGCOUNT
	.align		4
        /*0000*/ 	.byte	0x04, 0x2f
        /*0002*/ 	.short	(.L_2 - .L_1)
	.align		4
.L_1:
        /*0004*/ 	.word	index@(attn_fwd)
        /*0008*/ 	.word	0x00000040


	//----- nvinfo : EIATTR_FRAME_SIZE
	.align		4
.L_2:
        /*000c*/ 	.byte	0x04, 0x11
        /*000e*/ 	.short	(.L_4 - .L_3)
	.align		4
.L_3:
        /*0010*/ 	.word	index@(attn_fwd)
        /*0014*/ 	.word	0x00000000


	//----- nvinfo : EIATTR_MIN_STACK_SIZE
	.align		4
.L_4:
        /*0018*/ 	.byte	0x04, 0x12
        /*001a*/ 	.short	(.L_6 - .L_5)
	.align		4
.L_5:
        /*001c*/ 	.word	index@(attn_fwd)
        /*0020*/ 	.word	0x00000000
.L_6:


//--------------------- .nv.info.attn_fwd         --------------------------
	.section	.nv.info.attn_fwd,"",@"SHT_CUDA_INFO"
	.sectionflags	@""
	.align	4


	//----- nvinfo : EIATTR_CUDA_API_VERSION
	.align		4
        /*0000*/ 	.byte	0x04, 0x37
        /*0002*/ 	.short	(.L_8 - .L_7)
.L_7:
        /*0004*/ 	.word	0x00000082


	//----- nvinfo : EIATTR_SW2861232_WAR
	.align		4
.L_8:
        /*0008*/ 	.byte	0x01, 0x35
	.zero		2


	//----- nvinfo : EIATTR_PARAM_CBANK
	.align		4
        /*000c*/ 	.byte	0x04, 0x0a
        /*000e*/ 	.short	(.L_10 - .L_9)
	.align		4
.L_9:
        /*0010*/ 	.word	index@(.nv.constant0.attn_fwd)
        /*0014*/ 	.short	0x0160
        /*0016*/ 	.short	0x0088


	//----- nvinfo : EIATTR_CBANK_PARAM_SIZE
	.align		4
.L_10:
        /*0018*/ 	.byte	0x03, 0x19
        /*001a*/ 	.short	0x0088


	//----- nvinfo : EIATTR_KPARAM_INFO
	.align		4
        /*001c*/ 	.byte	0x04, 0x17
        /*001e*/ 	.short	(.L_12 - .L_11)
.L_11:
        /*0020*/ 	.word	0x00000000
        /*0024*/ 	.short	0x0019
        /*0026*/ 	.short	0x0080
        /*0028*/ 	.byte	0x00, 0xf4, 0x21, 0x00


	//----- nvinfo : EIATTR_KPARAM_INFO
	.align		4
.L_12:
        /*002c*/ 	.byte	0x04, 0x17
        /*002e*/ 	.short	(.L_14 - .L_13)
.L_13:
        /*0030*/ 	.word	0x00000000
        /*0034*/ 	.short	0x0018
        /*0036*/ 	.short	0x0078
        /*0038*/ 	.byte	0x00, 0xf4, 0x21, 0x00


	//----- nvinfo : EIATTR_KPARAM_INFO
	.align		4
.L_14:
        /*003c*/ 	.byte	0x04, 0x17
        /*003e*/ 	.short	(.L_16 - .L_15)
.L_15:
        /*0040*/ 	.word	0x00000000
        /*0044*/ 	.short	0x0017
        /*0046*/ 	.short	0x0070
        /*0048*/ 	.byte	0x00, 0xf0, 0x11, 0x00


	//----- nvinfo : EIATTR_KPARAM_INFO
	.align		4
.L_16:
        /*004c*/ 	.byte	0x04, 0x17
        /*004e*/ 	.short	(.L_18 - .L_17)
.L_17:
        /*0050*/ 	.word	0x00000000
        /*0054*/ 	.short	0x0016
        /*0056*/ 	.short	0x006c
        /*0058*/ 	.byte	0x00, 0xf0, 0x11, 0x00


	//----- nvinfo : EIATTR_KPARAM_INFO
	.align		4
.L_18:
        /*005c*/ 	.byte	0x04, 0x17
        /*005e*/ 	.short	(.L_20 - .L_19)
.L_19:
        /*0060*/ 	.word	0x00000000
        /*0064*/ 	.short	0x0015
        /*0066*/ 	.short	0x0068
        /*0068*/ 	.byte	0x00, 0xf0, 0x11, 0x00


	//----- nvinfo : EIATTR_KPARAM_INFO
	.align		4
.L_20:
        /*006c*/ 	.byte	0x04, 0x17
        /*006e*/ 	.short	(.L_22 - .L_21)
.L_21:
        /*0070*/ 	.word	0x00000000
        /*0074*/ 	.short	0x0014
        /*0076*/ 	.short	0x0064
        /*0078*/ 	.byte	0x00, 0xf0, 0x11, 0x00


	//----- nvinfo : EIATTR_KPARAM_INFO
	.align		4
.L_22:
        /*007c*/ 	.byte	0x04, 0x17
        /*007e*/ 	.short	(.L_24 - .L_23)
.L_23:
        /*0080*/ 	.word	0x00000000
        /*0084*/ 	.short	0x0013
        /*0086*/ 	.short	0x0060
        /*0088*/ 	.byte	0x00, 0xf0, 0x11, 0x00


	//----- nvinfo : EIATTR_KPARAM_INFO
	.align		4
.L_24:
        /*008c*/ 	.byte	0x04, 0x17
        /*008e*/ 	.short	(.L_26 - .L_25)
.L_25:
        /*0090*/ 	.word	0x00000000
        /*0094*/ 	.short	0x0012
        /*0096*/ 	.short	0x005c
        /*0098*/ 	.byte	0x00, 0xf0, 0x11, 0x00


	//----- nvinfo : EIATTR_KPARAM_INFO
	.align		4
.L_26:
        /*009c*/ 	.byte	0x04, 0x17
        /*009e*/ 	.short	(.L_28 - .L_27)
.L_27:
        /*00a0*/ 	.word	0x00000000
        /*00a4*/ 	.short	0x0011
        /*00a6*/ 	.short	0x0058
        /*00a8*/ 	.byte	0x00, 0xf0, 0x11, 0x00


	//----- nvinfo : EIATTR_KPARAM_INFO
	.align		4
.L_28:
        /*00ac*/ 	.byte	0x04, 0x17
        /*00ae*/ 	.short	(.L_30 - .L_29)
.L_29:
        /*00b0*/ 	.word	0x00000000
        /*00b4*/ 	.short	0x0010
        /*00b6*/ 	.short	0x0054
        /*00b8*/ 	.byte	0x00, 0xf0, 0x11, 0x00


	//----- nvinfo : EIATTR_KPARAM_INFO
	.align		4
.L_30:
        /*00bc*/ 	.byte	0x04, 0x17
        /*00be*/ 	.short	(.L_32 - .L_31)
.L_31:
        /*00c0*/ 	.word	0x00000000
        /*00c4*/ 	.short	0x000f
        /*00c6*/ 	.short	0x0050
        /*00c8*/ 	.byte	0x00, 0xf0, 0x11, 0x00


	//----- nvinfo : EIATTR_KPARAM_INFO
	.align		4
.L_32:
        /*00cc*/ 	.byte	0x04, 0x17
        /*00ce*/ 	.short	(.L_34 - .L_33)
.L_33:
        /*00d0*/ 	.word	0x00000000
        /*00d4*/ 	.short	0x000e
        /*00d6*/ 	.short	0x004c
        /*00d8*/ 	.byte	0x00, 0xf0, 0x11, 0x00


	//----- nvinfo : EIATTR_KPARAM_INFO
	.align		4
.L_34:
        /*00dc*/ 	.byte	0x04, 0x17
        /*00de*/ 	.short	(.L_36 - .L_35)
.L_35:
        /*00e0*/ 	.word	0x00000000
        /*00e4*/ 	.short	0x000d
        /*00e6*/ 	.short	0x0048
        /*00e8*/ 	.byte	0x00, 0xf0, 0x11, 0x00


	//----- nvinfo : EIATTR_KPARAM_INFO
	.align		4
.L_36:
        /*00ec*/ 	.byte	0x04, 0x17
        /*00ee*/ 	.short	(.L_38 - .L_37)
.L_37:
        /*00f0*/ 	.word	0x00000000
        /*00f4*/ 	.short	0x000c
        /*00f6*/ 	.short	0x0044
        /*00f8*/ 	.byte	0x00, 0xf0, 0x11, 0x00


	//----- nvinfo : EIATTR_KPARAM_INFO
	.align		4
.L_38:
        /*00fc*/ 	.byte	0x04, 0x17
        /*00fe*/ 	.short	(.L_40 - .L_39)
.L_39:
        /*0100*/ 	.word	0x00000000
        /*0104*/ 	.short	0x000b
        /*0106*/ 	.short	0x0040
        /*0108*/ 	.byte	0x00, 0xf0, 0x11, 0x00


	//----- nvinfo : EIATTR_KPARAM_INFO
	.align		4
.L_40:
        /*010c*/ 	.byte	0x04, 0x17
        /*010e*/ 	.short	(.L_42 - .L_41)
.L_41:
        /*0110*/ 	.word	0x00000000
        /*0114*/ 	.short	0x000a
        /*0116*/ 	.short	0x003c
        /*0118*/ 	.byte	0x00, 0xf0, 0x11, 0x00


	//----- nvinfo : EIATTR_KPARAM_INFO
	.align		4
.L_42:
        /*011c*/ 	.byte	0x04, 0x17
        /*011e*/ 	.short	(.L_44 - .L_43)
.L_43:
        /*0120*/ 	.word	0x00000000
        /*0124*/ 	.short	0x0009
        /*0126*/ 	.short	0x0038
        /*0128*/ 	.byte	0x00, 0xf0, 0x11, 0x00


	//----- nvinfo : EIATTR_KPARAM_INFO
	.align		4
.L_44:
        /*012c*/ 	.byte	0x04, 0x17
        /*012e*/ 	.short	(.L_46 - .L_45)
.L_45:
        /*0130*/ 	.word	0x00000000
        /*0134*/ 	.short	0x0008
        /*0136*/ 	.short	0x0034
        /*0138*/ 	.byte	0x00, 0xf0, 0x11, 0x00


	//----- nvinfo : EIATTR_KPARAM_INFO
	.align		4
.L_46:
        /*013c*/ 	.byte	0x04, 0x17
        /*013e*/ 	.short	(.L_48 - .L_47)
.L_47:
        /*0140*/ 	.word	0x00000000
        /*0144*/ 	.short	0x0007
        /*0146*/ 	.short	0x0030
        /*0148*/ 	.byte	0x00, 0xf0, 0x11, 0x00


	//----- nvinfo : EIATTR_KPARAM_INFO
	.align		4
.L_48:
        /*014c*/ 	.byte	0x04, 0x17
        /*014e*/ 	.short	(.L_50 - .L_49)
.L_49:
        /*0150*/ 	.word	0x00000000
        /*0154*/ 	.short	0x0006
        /*0156*/ 	.short	0x002c
        /*0158*/ 	.byte	0x00, 0xf0, 0x11, 0x00


	//----- nvinfo : EIATTR_KPARAM_INFO
	.align		4
.L_50:
        /*015c*/ 	.byte	0x04, 0x17
        /*015e*/ 	.short	(.L_52 - .L_51)
.L_51:
        /*0160*/ 	.word	0x00000000
        /*0164*/ 	.short	0x0005
        /*0166*/ 	.short	0x0028
        /*0168*/ 	.byte	0x00, 0xf0, 0x11, 0x00


	//----- nvinfo : EIATTR_KPARAM_INFO
	.align		4
.L_52:
        /*016c*/ 	.byte	0x04, 0x17
        /*016e*/ 	.short	(.L_54 - .L_53)
.L_53:
        /*0170*/ 	.word	0x00000000
        /*0174*/ 	.short	0x0004
        /*0176*/ 	.short	0x0020
        /*0178*/ 	.byte	0x00, 0xf4, 0x21, 0x00


	//----- nvinfo : EIATTR_KPARAM_INFO
	.align		4
.L_54:
        /*017c*/ 	.byte	0x04, 0x17
        /*017e*/ 	.short	(.L_56 - .L_55)
.L_55:
        /*0180*/ 	.word	0x00000000
        /*0184*/ 	.short	0x0003
        /*0186*/ 	.short	0x0018
        /*0188*/ 	.byte	0x00, 0xf4, 0x21, 0x00


	//----- nvinfo : EIATTR_KPARAM_INFO
	.align		4
.L_56:
        /*018c*/ 	.byte	0x04, 0x17
        /*018e*/ 	.short	(.L_58 - .L_57)
.L_57:
        /*0190*/ 	.word	0x00000000
        /*0194*/ 	.short	0x0002
        /*0196*/ 	.short	0x0010
        /*0198*/ 	.byte	0x00, 0xf4, 0x21, 0x00


	//----- nvinfo : EIATTR_KPARAM_INFO
	.align		4
.L_58:
        /*019c*/ 	.byte	0x04, 0x17
        /*019e*/ 	.short	(.L_60 - .L_59)
.L_59:
        /*01a0*/ 	.word	0x00000000
        /*01a4*/ 	.short	0x0001
        /*01a6*/ 	.short	0x0008
        /*01a8*/ 	.byte	0x00, 0xf4, 0x21, 0x00


	//----- nvinfo : EIATTR_KPARAM_INFO
	.align		4
.L_60:
        /*01ac*/ 	.byte	0x04, 0x17
        /*01ae*/ 	.short	(.L_62 - .L_61)
.L_61:
        /*01b0*/ 	.word	0x00000000
        /*01b4*/ 	.short	0x0000
        /*01b6*/ 	.short	0x0000
        /*01b8*/ 	.byte	0x00, 0xf4, 0x21, 0x00


	//----- nvinfo : EIATTR_MAXREG_COUNT
	.align		4
.L_62:
        /*01bc*/ 	.byte	0x03, 0x1b
        /*01be*/ 	.short	0x00ff


	//----- nvinfo : EIATTR_NUM_BARRIERS
	.align		4
        /*01c0*/ 	.byte	0x02, 0x4c
        /*01c2*/ 	.byte	0x01
	.zero		1


	//----- nvinfo : EIATTR_MERCURY_ISA_VERSION
	.align		4
        /*01c4*/ 	.byte	0x03, 0x5f
        /*01c6*/ 	.short	0x0000


	//----- nvinfo : EIATTR_COOP_GROUP_MASK_REGIDS
	.align		4
        /*01c8*/ 	.byte	0x04, 0x29
        /*01ca*/ 	.short	(.L_64 - .L_63)


	//   ....[0]....
.L_63:
        /*01cc*/ 	.word	0xffffffff


	//   ....[1]....
        /*01d0*/ 	.word	0xffffffff


	//   ....[2]....
        /*01d4*/ 	.word	0xffffffff


	//   ....[3]....
        /*01d8*/ 	.word	0xffffffff


	//   ....[4]....
        /*01dc*/ 	.word	0xffffffff


	//   ....[5]....
        /*01e0*/ 	.word	0xffffffff


	//   ....[6]....
        /*01e4*/ 	.word	0xffffffff


	//   ....[7]....
        /*01e8*/ 	.word	0xffffffff


	//----- nvinfo : EIATTR_COOP_GROUP_INSTR_OFFSETS
	.align		4
.L_64:
        /*01ec*/ 	.byte	0x04, 0x28
        /*01ee*/ 	.short	(.L_66 - .L_65)


	//   ....[0]....
.L_65:
        /*01f0*/ 	.word	0x00000e70


	//   ....[1]....
        /*01f4*/ 	.word	0x00000f00


	//   ....[2]....
        /*01f8*/ 	.word	0x00000fc0


	//   ....[3]....
        /*01fc*/ 	.word	0x000010b0


	//   ....[4]....
        /*0200*/ 	.word	0x00001580


	//   ....[5]....
        /*0204*/ 	.word	0x000015b0


	//   ....[6]....
        /*0208*/ 	.word	0x00001610


	//   ....[7]....
        /*020c*/ 	.word	0x00001660


	//----- nvinfo : EIATTR_EXIT_INSTR_OFFSETS
	.align		4
.L_66:
        /*0210*/ 	.byte	0x04, 0x1c
        /*0212*/ 	.short	(.L_68 - .L_67)


	//   ....[0]....
.L_67:
        /*0214*/ 	.word	0x00002130


	//   ....[1]....
        /*0218*/ 	.word	0x000021d0


	//----- nvinfo : EIATTR_REQNTID
	.align		4
.L_68:
        /*021c*/ 	.byte	0x04, 0x10
        /*021e*/ 	.short	(.L_70 - .L_69)
.L_69:
        /*0220*/ 	.word	0x00000100
        /*0224*/ 	.word	0x00000001
        /*0228*/ 	.word	0x00000001
.L_70:


//--------------------- .nv.callgraph             --------------------------
	.section	.nv.callgraph,"",@"SHT_CUDA_CALLGRAPH"
	.align	4
	.sectionentsize	8
	.align		4
        /*0000*/ 	.word	0x00000000
	.align		4
        /*0004*/ 	.word	0xffffffff
	.align		4
        /*0008*/ 	.word	0x00000000
	.align		4
        /*000c*/ 	.word	0xfffffffe
	.align		4
        /*0010*/ 	.word	0x00000000
	.align		4
        /*0014*/ 	.word	0xfffffffd
	.align		4
        /*0018*/ 	.word	0x00000000
	.align		4
        /*001c*/ 	.word	0xfffffffc


//--------------------- .nv.rel.action            --------------------------
	.section	.nv.rel.action,"",@"SHT_CUDA_RELOCINFO"
	.align	8
	.sectionentsize	8
        /*0000*/ 	.byte	0x73, 0x00, 0x00, 0x00, 0x00, 0x00, 0x00, 0x00, 0x00, 0x00, 0x00, 0x11, 0x25, 0x00, 0x05, 0x36


//--------------------- .nv.constant4             --------------------------
	.section	.nv.constant4,"a",@progbits
	.align	8
	.align		8
.nv.constant4:
        /*0000*/ 	.dword	_$_str


//--------------------- .nv.constant0.attn_fwd    --------------------------
	.section	.nv.constant0.attn_fwd,"a",@progbits
	.sectionflags	@""
	.align	4
.nv.constant0.attn_fwd:
	.zero		488


//--------------------- .text.attn_fwd            --------------------------
	.section	.text.attn_fwd,"ax",@progbits
	.sectioninfo	@"SHI_REGISTERS=64"
	.align	128
        .global         attn_fwd
        .type           attn_fwd,@function
        .size           attn_fwd,(.L_x_3 - attn_fwd)
        .other          attn_fwd,@"STO_CUDA_ENTRY STV_DEFAULT"
attn_fwd:
.text.attn_fwd:
[----:B------:R-:W-:Y:S02]  /*0000*/  IMAD.MOV.U32 R1, RZ, RZ, c[0x0][0x28] ;  /* 0x00000a00ff017624 */ /* 0x000fe400078e00ff */
[----:B------:R-:W0:Y:S01]  /*0010*/  S2R R5, SR_CTAID.X ;  /* 0x0000000000057919 */ /* 0x000e220000002500 */
[----:B------:R-:W-:Y:S01]  /*0020*/  IMAD.MOV.U32 R6, RZ, RZ, c[0x0][0x198] ;  /* 0x00006600ff067624 */ /* 0x000fe200078e00ff */
[----:B------:R-:W-:Y:S02]  /*0030*/  ULDC.64 UR6, c[0x0][0x118] ;  /* 0x0000460000067ab9 */ /* 0x000fe40000000a00 */
[----:B------:R-:W1:Y:S04]  /*0040*/  S2R R56, SR_TID.X ;  /* 0x0000000000387919 */ /* 0x000e680000002100 */
[----:B------:R-:W2:Y:S01]  /*0050*/  S2R R61, SR_CTAID.Y ;  /* 0x00000000003d7919 */ /* 0x000ea20000002600 */
[----:B0-----:R-:W-:Y:S01]  /*0060*/  IMAD.SHL.U32 R5, R5, 0x40, RZ ;  /* 0x0000004005057824 */ /* 0x001fe200078e00ff */
[----:B-1----:R-:W-:-:S04]  /*0070*/  SHF.R.U32.HI R59, RZ, 0x6, R56 ;  /* 0x00000006ff3b7819 */ /* 0x002fc80000011638 */
[----:B------:R-:W-:Y:S02]  /*0080*/  LOP3.LUT R54, R5, 0x3f, R56, 0xf8, !PT ;  /* 0x0000003f05367812 */ /* 0x000fe400078ef838 */
[----:B------:R-:W-:Y:S01]  /*0090*/  SGXT.U32 R59, R59, 0x2 ;  /* 0x000000023b3b781a */ /* 0x000fe20000000000 */
[----:B--2---:R-:W-:Y:S02]  /*00a0*/  IMAD R0, R61, c[0x0][0x190], RZ ;  /* 0x000064003d007a24 */ /* 0x004fe400078e02ff */
[----:B------:R-:W-:Y:S02]  /*00b0*/  IMAD R3, R54, c[0x0][0x194], RZ ;  /* 0x0000650036037a24 */ /* 0x000fe400078e02ff */
[----:B------:R-:W-:Y:S01]  /*00c0*/  IMAD R4, R59, c[0x0][0x198], RZ ;  /* 0x000066003b047a24 */ /* 0x000fe200078e02ff */
[----:B------:R-:W-:Y:S01]  /*00d0*/  SHF.L.U32 R2, R0, 0x1, RZ ;  /* 0x0000000100027819 */ /* 0x000fe200000006ff */
[----:B------:R-:W-:Y:S02]  /*00e0*/  IMAD.SHL.U32 R7, R3, 0x2, RZ ;  /* 0x0000000203077824 */ /* 0x000fe400078e00ff */
[----:B------:R-:W-:-:S02]  /*00f0*/  IMAD R9, R6, 0x4, R4 ;  /* 0x0000000406097824 */ /* 0x000fc400078e0204 */
[----:B------:R-:W-:Y:S01]  /*0100*/  IMAD.HI R0, R0, 0x2, RZ ;  /* 0x0000000200007827 */ /* 0x000fe200078e02ff */
[----:B------:R-:W-:-:S03]  /*0110*/  IADD3 R7, P0, P1, R7, c[0x0][0x160], R2 ;  /* 0x0000580007077a10 */ /* 0x000fc6000791e002 */
[----:B------:R-:W-:-:S04]  /*0120*/  IMAD.HI R3, R3, 0x2, RZ ;  /* 0x0000000203037827 */ /* 0x000fc800078e02ff */
[----:B------:R-:W-:Y:S01]  /*0130*/  IMAD R11, R6, 0x4, R9 ;  /* 0x00000004060b7824 */ /* 0x000fe200078e0209 */
[----:B------:R-:W-:Y:S02]  /*0140*/  IADD3.X R12, R3, c[0x0][0x164], R0, P0, P1 ;  /* 0x00005900030c7a10 */ /* 0x000fe400007e2400 */
[----:B------:R-:W-:Y:S02]  /*0150*/  LEA R2, P0, R4, R7, 0x1 ;  /* 0x0000000704027211 */ /* 0x000fe400078008ff */
[----:B------:R-:W-:Y:S02]  /*0160*/  LEA R0, R6, R11, 0x2 ;  /* 0x0000000b06007211 */ /* 0x000fe400078e10ff */
[-C--:B------:R-:W-:Y:S02]  /*0170*/  LEA R6, P1, R9, R7.reuse, 0x1 ;  /* 0x0000000709067211 */ /* 0x080fe400078208ff */
[-C--:B------:R-:W-:Y:S02]  /*0180*/  LEA R8, P2, R11, R7.reuse, 0x1 ;  /* 0x000000070b087211 */ /* 0x080fe400078408ff */
[----:B------:R-:W-:-:S02]  /*0190*/  LEA R10, P3, R0, R7, 0x1 ;  /* 0x00000007000a7211 */ /* 0x000fc400078608ff */
[-C--:B------:R-:W-:Y:S02]  /*01a0*/  LEA.HI.X.SX32 R7, R9, R12.reuse, 0x1, P1 ;  /* 0x0000000c09077211 */ /* 0x080fe400008f0eff */
[-C--:B------:R-:W-:Y:S02]  /*01b0*/  LEA.HI.X.SX32 R9, R11, R12.reuse, 0x1, P2 ;  /* 0x0000000c0b097211 */ /* 0x080fe400010f0eff */
[-C--:B------:R-:W-:Y:S01]  /*01c0*/  LEA.HI.X.SX32 R3, R4, R12.reuse, 0x1, P0 ;  /* 0x0000000c04037211 */ /* 0x080fe200000f0eff */
[----:B------:R0:W2:Y:S01]  /*01d0*/  LDG.E.U16 R6, [R6.64] ;  /* 0x0000000606067981 */ /* 0x0000a2000c1e1500 */
[----:B------:R-:W-:-:S03]  /*01e0*/  LEA.HI.X.SX32 R11, R0, R12, 0x1, P3 ;  /* 0x0000000c000b7211 */ /* 0x000fc600018f0eff */
[----:B------:R1:W3:Y:S04]  /*01f0*/  LDG.E.U16 R15, [R2.64] ;  /* 0x00000006020f7981 */ /* 0x0002e8000c1e1500 */
[----:B------:R-:W4:Y:S04]  /*0200*/  LDG.E.U16 R9, [R8.64] ;  /* 0x0000000608097981 */ /* 0x000f28000c1e1500 */
[----:B------:R-:W5:Y:S01]  /*0210*/  LDG.E.U16 R10, [R10.64] ;  /* 0x000000060a0a7981 */ /* 0x000f62000c1e1500 */
[C---:B------:R-:W-:Y:S01]  /*0220*/  LOP3.LUT R13, R56.reuse, 0xc0, RZ, 0xc0, !PT ;  /* 0x000000c0380d7812 */ /* 0x040fe200078ec0ff */
[----:B------:R-:W-:-:S03]  /*0230*/  IMAD.SHL.U32 R60, R56, 0x2, RZ ;  /* 0x00000002383c7824 */ /* 0x000fc600078e00ff */
[----:B------:R-:W-:-:S04]  /*0240*/  SHF.R.U32.HI R13, RZ, 0x2, R13 ;  /* 0x00000002ff0d7819 */ /* 0x000fc8000001160d */
[----:B------:R-:W-:-:S04]  /*0250*/  LOP3.LUT R0, R13, 0x1fe, R60, 0x78, !PT ;  /* 0x000001fe0d007812 */ /* 0x000fc800078e783c */
[----:B------:R-:W-:Y:S02]  /*0260*/  LOP3.LUT R17, R0, 0x40, RZ, 0x3c, !PT ;  /* 0x0000004000117812 */ /* 0x000fe400078e3cff */
[----:B------:R-:W-:-:S04]  /*0270*/  IADD3 R57, R5, 0x40, RZ ;  /* 0x0000004005397810 */ /* 0x000fc80007ffe0ff */
[----:B------:R-:W-:Y:S01]  /*0280*/  ISETP.GE.AND P0, PT, R57, 0x1, PT ;  /* 0x000000013900780c */ /* 0x000fe20003f06270 */
[----:B------:R-:W-:Y:S01]  /*0290*/  IMAD.MOV.U32 R32, RZ, RZ, -0x800000 ;  /* 0xff800000ff207424 */ /* 0x000fe200078e00ff */
[----:B-1----:R-:W-:Y:S01]  /*02a0*/  MOV R3, 0x3f800000 ;  /* 0x3f80000000037802 */ /* 0x002fe20000000f00 */
[----:B0-----:R-:W-:Y:S01]  /*02b0*/  IMAD.MOV.U32 R7, RZ, RZ, 0x3f800000 ;  /* 0x3f800000ff077424 */ /* 0x001fe200078e00ff */
[----:B------:R-:W-:Y:S01]  /*02c0*/  CS2R R12, SRZ ;  /* 0x00000000000c7805 */ /* 0x000fe2000001ff00 */
[----:B------:R-:W-:Y:S01]  /*02d0*/  IMAD.MOV.U32 R33, RZ, RZ, -0x800000 ;  /* 0xff800000ff217424 */ /* 0x000fe200078e00ff */
[----:B------:R-:W-:Y:S01]  /*02e0*/  CS2R R20, SRZ ;  /* 0x0000000000147805 */ /* 0x000fe2000001ff00 */
[----:B------:R-:W-:Y:S01]  /*02f0*/  CS2R R22, SRZ ;  /* 0x0000000000167805 */ /* 0x000fe2000001ff00 */
[C---:B------:R-:W-:Y:S01]  /*0300*/  LOP3.LUT R16, R56.reuse, 0x60, RZ, 0xc0, !PT ;  /* 0x0000006038107812 */ /* 0x040fe200078ec0ff */
[----:B------:R-:W-:Y:S01]  /*0310*/  IMAD.SHL.U32 R18, R56, 0x8, RZ ;  /* 0x0000000838127824 */ /* 0x000fe200078e00ff */
[----:B---3--:R0:W-:Y:S04]  /*0320*/  STS.U16 [R0], R15 ;  /* 0x0000000f00007388 */ /* 0x0081e80000000400 */
[----:B----4-:R1:W-:Y:S04]  /*0330*/  STS.U16 [R0+0x400], R9 ;  /* 0x0004000900007388 */ /* 0x0103e80000000400 */
[----:B--2---:R1:W-:Y:S04]  /*0340*/  STS.U16 [R17+0x200], R6 ;  /* 0x0002000611007388 */ /* 0x0043e80000000400 */
[----:B-----5:R1:W-:Y:S01]  /*0350*/  STS.U16 [R17+0x600], R10 ;  /* 0x0006000a11007388 */ /* 0x0203e20000000400 */
[----:B0-----:R-:W-:Y:S01]  /*0360*/  CS2R R14, SRZ ;  /* 0x00000000000e7805 */ /* 0x001fe2000001ff00 */
[----:B------:R-:W-:Y:S05]  /*0370*/  @!P0 BRA `(.L_x_0) ;  /* 0x0000134000008947 */ /* 0x000fea0003800000 */
[C---:B------:R-:W-:Y:S01]  /*0380*/  LOP3.LUT R3, R56.reuse, 0xf, RZ, 0xc0, !PT ;  /* 0x0000000f38037812 */ /* 0x040fe200078ec0ff */
[----:B------:R-:W-:Y:S01]  /*0390*/  IMAD R2, R61, c[0x0][0x1a0], RZ ;  /* 0x000068003d027a24 */ /* 0x000fe200078e02ff */
[----:B------:R-:W-:Y:S01]  /*03a0*/  LOP3.LUT R7, R56, 0x1f, RZ, 0xc0, !PT ;  /* 0x0000001f38077812 */ /* 0x000fe200078ec0ff */
[----:B------:R-:W-:Y:S01]  /*03b0*/  IMAD.MOV.U32 R14, RZ, RZ, c[0x0][0x1a4] ;  /* 0x00006900ff0e7624 */ /* 0x000fe200078e00ff */
[----:B------:R-:W-:Y:S01]  /*03c0*/  SHF.R.U32.HI R11, RZ, 0x2, R56 ;  /* 0x00000002ff0b7819 */ /* 0x000fe20000011638 */
[----:B------:R-:W-:Y:S01]  /*03d0*/  IMAD R4, R3, c[0x0][0x1a8], RZ ;  /* 0x00006a0003047a24 */ /* 0x000fe200078e02ff */
[----:B-1----:R-:W-:Y:S01]  /*03e0*/  SHF.R.U32.HI R10, RZ, 0x1, R16 ;  /* 0x00000001ff0a7819 */ /* 0x002fe20000011610 */
[----:B------:R-:W-:Y:S01]  /*03f0*/  IMAD.SHL.U32 R3, R2, 0x2, RZ ;  /* 0x0000000202037824 */ /* 0x000fe200078e00ff */
[----:B------:R-:W-:Y:S01]  /*0400*/  SGXT.U32 R11, R11, 0x3 ;  /* 0x000000030b0b781a */ /* 0x000fe20000000000 */
[----:B------:R-:W-:Y:S01]  /*0410*/  IMAD R8, R7, c[0x0][0x1b4], RZ ;  /* 0x00006d0007087a24 */ /* 0x000fe200078e02ff */
[----:B------:R-:W-:Y:S01]  /*0420*/  SHF.L.U32 R6, R4, 0x1, RZ ;  /* 0x0000000104067819 */ /* 0x000fe200000006ff */
[----:B------:R-:W-:Y:S01]  /*0430*/  IMAD.HI R2, R2, 0x2, RZ ;  /* 0x0000000202027827 */ /* 0x000fe200078e02ff */
[----:B------:R-:W-:Y:S01]  /*0440*/  LOP3.LUT R38, R56, 0x10, RZ, 0xc0, !PT ;  /* 0x0000001038267812 */ /* 0x000fe200078ec0ff */
[----:B------:R-:W-:Y:S01]  /*0450*/  CS2R R20, SRZ ;  /* 0x0000000000147805 */ /* 0x000fe2000001ff00 */
[----:B------:R-:W-:Y:S01]  /*0460*/  IADD3 R50, P0, P1, R6, c[0x0][0x168], R3 ;  /* 0x00005a0006327a10 */ /* 0x000fe2000791e003 */
[----:B------:R-:W-:Y:S01]  /*0470*/  IMAD R3, R61, c[0x0][0x1b0], RZ ;  /* 0x00006c003d037a24 */ /* 0x000fe200078e02ff */
[----:B------:R-:W-:Y:S01]  /*0480*/  MOV R16, c[0x0][0x1b8] ;  /* 0x00006e0000107a02 */ /* 0x000fe20000000f00 */
[----:B------:R-:W-:Y:S01]  /*0490*/  IMAD.SHL.U32 R9, R8, 0x2, RZ ;  /* 0x0000000208097824 */ /* 0x000fe200078e00ff */
[----:B------:R-:W-:Y:S01]  /*04a0*/  LOP3.LUT R58, R56, 0x3, RZ, 0xc0, !PT ;  /* 0x00000003383a7812 */ /* 0x000fe200078ec0ff */
[C---:B------:R-:W-:Y:S01]  /*04b0*/  IMAD.SHL.U32 R6, R3.reuse, 0x2, RZ ;  /* 0x0000000203067824 */ /* 0x040fe200078e00ff */
[----:B------:R-:W-:Y:S01]  /*04c0*/  CS2R R22, SRZ ;  /* 0x0000000000167805 */ /* 0x000fe2000001ff00 */
[----:B------:R-:W-:Y:S01]  /*04d0*/  IMAD.HI R7, R3, 0x2, RZ ;  /* 0x0000000203077827 */ /* 0x000fe200078e02ff */
[----:B------:R-:W-:-:S02]  /*04e0*/  UMOV UR4, URZ ;  /* 0x0000003f00047c82 */ /* 0x000fc40008000000 */
[----:B------:R-:W-:Y:S01]  /*04f0*/  IADD3 R36, P2, P3, R9, c[0x0][0x170], R6 ;  /* 0x00005c0009247a10 */ /* 0x000fe20007b5e006 */
[----:B------:R-:W-:Y:S01]  /*0500*/  IMAD.HI R3, R4, 0x2, RZ ;  /* 0x0000000204037827 */ /* 0x000fe200078e02ff */
[----:B------:R-:W-:Y:S01]  /*0510*/  LOP3.LUT R4, R5, R10, R11, 0xfe, !PT ;  /* 0x0000000a05047212 */ /* 0x000fe200078efe0b */
[----:B------:R-:W-:Y:S01]  /*0520*/  UMOV UR5, URZ ;  /* 0x0000003f00057c82 */ /* 0x000fe20008000000 */
[----:B------:R-:W-:Y:S01]  /*0530*/  LOP3.LUT R5, R56, 0x7, RZ, 0xc0, !PT ;  /* 0x0000000738057812 */ /* 0x000fe200078ec0ff */
[----:B------:R-:W-:Y:S01]  /*0540*/  IMAD.HI R8, R8, 0x2, RZ ;  /* 0x0000000208087827 */ /* 0x000fe200078e02ff */
[----:B------:R-:W-:Y:S02]  /*0550*/  IADD3.X R12, R3, c[0x0][0x16c], R2, P0, P1 ;  /* 0x00005b00030c7a10 */ /* 0x000fe400007e2402 */
[--C-:B------:R-:W-:Y:S01]  /*0560*/  SHF.R.U32.HI R2, RZ, 0x5, R56.reuse ;  /* 0x00000005ff027819 */ /* 0x100fe20000011638 */
[----:B------:R-:W-:Y:S01]  /*0570*/  IMAD.MOV.U32 R41, RZ, RZ, -0x800000 ;  /* 0xff800000ff297424 */ /* 0x000fe200078e00ff */
[----:B------:R-:W-:Y:S01]  /*0580*/  LOP3.LUT R6, R18, 0x30, RZ, 0xc0, !PT ;  /* 0x0000003012067812 */ /* 0x000fe200078ec0ff */
[----:B------:R-:W-:Y:S01]  /*0590*/  IMAD.MOV.U32 R43, RZ, RZ, -0x800000 ;  /* 0xff800000ff2b7424 */ /* 0x000fe200078e00ff */
[----:B------:R-:W-:-:S02]  /*05a0*/  SHF.R.S32.HI R11, RZ, 0x2, R56 ;  /* 0x00000002ff0b7819 */ /* 0x000fc40000011438 */
[----:B------:R-:W-:Y:S01]  /*05b0*/  SGXT.U32 R2, R2, 0x3 ;  /* 0x000000030202781a */ /* 0x000fe20000000000 */
[C---:B------:R-:W-:Y:S01]  /*05c0*/  IMAD R9, R5.reuse, 0x40, R6 ;  /* 0x0000004005097824 */ /* 0x040fe200078e0206 */
[----:B------:R-:W-:Y:S01]  /*05d0*/  IADD3.X R10, R8, c[0x0][0x174], R7, P2, P3 ;  /* 0x00005d00080a7a10 */ /* 0x000fe200017e6407 */
[----:B------:R-:W-:Y:S01]  /*05e0*/  IMAD.SHL.U32 R7, R5, 0x10, RZ ;  /* 0x0000001005077824 */ /* 0x000fe200078e00ff */
[----:B------:R-:W-:Y:S01]  /*05f0*/  SGXT R6, R11, 0x1 ;  /* 0x000000010b06781a */ /* 0x000fe20000000200 */
[----:B------:R-:W-:Y:S01]  /*0600*/  IMAD R8, R5, 0x2, R38 ;  /* 0x0000000205087824 */ /* 0x000fe200078e0226 */
[--C-:B------:R-:W-:Y:S01]  /*0610*/  SHF.R.U32.HI R3, RZ, 0x4, R56.reuse ;  /* 0x00000004ff037819 */ /* 0x100fe20000011638 */
[----:B------:R-:W-:Y:S01]  /*0620*/  IMAD R5, R2, c[0x0][0x1b8], RZ ;  /* 0x00006e0002057a24 */ /* 0x000fe200078e02ff */
[----:B------:R-:W-:Y:S02]  /*0630*/  LOP3.LUT R11, R6, 0x90, RZ, 0xc0, !PT ;  /* 0x00000090060b7812 */ /* 0x000fe400078ec0ff */
[----:B------:R-:W-:Y:S01]  /*0640*/  SGXT.U32 R3, R3, 0x4 ;  /* 0x000000040303781a */ /* 0x000fe20000000000 */
[----:B------:R-:W-:Y:S01]  /*0650*/  IMAD R6, R16, 0x8, R5 ;  /* 0x0000000810067824 */ /* 0x000fe200078e0205 */
[-C--:B------:R-:W-:Y:S01]  /*0660*/  LEA R46, P2, R5, R36.reuse, 0x1 ;  /* 0x00000024052e7211 */ /* 0x080fe200078408ff */
[----:B------:R-:W-:Y:S01]  /*0670*/  IMAD R11, R58, 0x20, R11 ;  /* 0x000000203a0b7824 */ /* 0x000fe200078e020b */
[----:B------:R-:W-:Y:S01]  /*0680*/  LOP3.LUT R7, R7, 0x60, R56, 0x78, !PT ;  /* 0x0000006007077812 */ /* 0x000fe200078e7838 */
[----:B------:R-:W-:Y:S01]  /*0690*/  IMAD R3, R3, c[0x0][0x1a4], RZ ;  /* 0x0000690003037a24 */ /* 0x000fe200078e02ff */
[----:B------:R-:W-:-:S02]  /*06a0*/  LEA R36, P3, R6, R36, 0x1 ;  /* 0x0000002406247211 */ /* 0x000fc400078608ff */
[----:B------:R-:W-:Y:S01]  /*06b0*/  LOP3.LUT R7, R7, 0x10, R60, 0x78, !PT ;  /* 0x0000001007077812 */ /* 0x000fe200078e783c */
[----:B------:R-:W-:Y:S01]  /*06c0*/  IMAD R2, R14, 0x10, R3 ;  /* 0x000000100e027824 */ /* 0x000fe200078e0203 */
[----:B------:R-:W-:Y:S01]  /*06d0*/  LEA.HI.X.SX32 R37, R6, R10, 0x1, P3 ;  /* 0x0000000a06257211 */ /* 0x000fe200018f0eff */
[----:B------:R-:W-:Y:S01]  /*06e0*/  CS2R R14, SRZ ;  /* 0x00000000000e7805 */ /* 0x000fe2000001ff00 */
[----:B------:R-:W-:Y:S02]  /*06f0*/  SHF.R.S32.HI R6, RZ, 0x6, R56 ;  /* 0x00000006ff067819 */ /* 0x000fe40000011438 */
[-C--:B------:R-:W-:Y:S02]  /*0700*/  LEA R52, P0, R3, R50.reuse, 0x1 ;  /* 0x0000003203347211 */ /* 0x080fe400078008ff */
[----:B------:R-:W-:Y:S02]  /*0710*/  SGXT R6, R6, 0x1 ;  /* 0x000000010606781a */ /* 0x000fe40000000200 */
[----:B------:R-:W-:-:S02]  /*0720*/  LEA R50, P1, R2, R50, 0x1 ;  /* 0x0000003202327211 */ /* 0x000fc400078208ff */
[----:B------:R-:W-:Y:S02]  /*0730*/  LOP3.LUT R11, R11, 0x10, R60, 0x78, !PT ;  /* 0x000000100b0b7812 */ /* 0x000fe400078e783c */
[----:B------:R-:W-:Y:S02]  /*0740*/  LOP3.LUT R39, R6, 0x90, RZ, 0xc0, !PT ;  /* 0x0000009006277812 */ /* 0x000fe400078ec0ff */
[----:B------:R-:W-:Y:S01]  /*0750*/  LEA R49, R8, R7, 0x6 ;  /* 0x0000000708317211 */ /* 0x000fe200078e30ff */
[----:B------:R-:W-:Y:S01]  /*0760*/  IMAD.MOV.U32 R7, RZ, RZ, 0x3f800000 ;  /* 0x3f800000ff077424 */ /* 0x000fe200078e00ff */
[-C--:B------:R-:W-:Y:S01]  /*0770*/  LEA.HI.X.SX32 R53, R3, R12.reuse, 0x1, P0 ;  /* 0x0000000c03357211 */ /* 0x080fe200000f0eff */
[----:B------:R-:W-:Y:S01]  /*0780*/  IMAD.MOV.U32 R3, RZ, RZ, 0x3f800000 ;  /* 0x3f800000ff037424 */ /* 0x000fe200078e00ff */
[----:B------:R-:W-:Y:S02]  /*0790*/  LEA.HI.X.SX32 R51, R2, R12, 0x1, P1 ;  /* 0x0000000c02337211 */ /* 0x000fe400008f0eff */
[----:B------:R-:W-:Y:S01]  /*07a0*/  LEA.HI.X.SX32 R47, R5, R10, 0x1, P2 ;  /* 0x0000000a052f7211 */ /* 0x000fe200010f0eff */
[----:B------:R-:W-:Y:S01]  /*07b0*/  IMAD.MOV.U32 R5, RZ, RZ, RZ ;  /* 0x000000ffff057224 */ /* 0x000fe200078e00ff */
[----:B------:R-:W-:Y:S01]  /*07c0*/  LEA R38, R38, R11, 0x4 ;  /* 0x0000000b26267211 */ /* 0x000fe200078e20ff */
[----:B------:R-:W-:Y:S01]  /*07d0*/  CS2R R12, SRZ ;  /* 0x00000000000c7805 */ /* 0x000fe2000001ff00 */
[----:B------:R-:W-:-:S02]  /*07e0*/  MOV R2, RZ ;  /* 0x000000ff00027202 */ /* 0x000fc40000000f00 */
[--C-:B------:R-:W-:Y:S02]  /*07f0*/  LOP3.LUT R6, R9, 0x30, R60.reuse, 0x78, !PT ;  /* 0x0000003009067812 */ /* 0x100fe400078e783c */
[----:B------:R-:W-:Y:S02]  /*0800*/  LOP3.LUT R39, R39, 0x17e, R60, 0x78, !PT ;  /* 0x0000017e27277812 */ /* 0x000fe400078e783c */
[----:B------:R-:W-:Y:S02]  /*0810*/  LOP3.LUT R55, R4, 0x8, RZ, 0xfc, !PT ;  /* 0x0000000804377812 */ /* 0x000fe400078efcff */
.L_x_1:
[----:B------:R-:W-:-:S04]  /*0820*/  IMAD.WIDE R8, R5, 0x2, R52 ;  /* 0x0000000205087825 */ /* 0x000fc800078e0234 */
[----:B------:R-:W-:Y:S01]  /*0830*/  IMAD.WIDE R10, R5, 0x2, R50 ;  /* 0x00000002050a7825 */ /* 0x000fe200078e0232 */
[----:B------:R0:W2:Y:S04]  /*0840*/  LDG.E.U16 R16, [R8.64] ;  /* 0x0000000608107981 */ /* 0x0000a8000c1e1500 */
[----:B------:R-:W3:Y:S04]  /*0850*/  LDG.E.U16 R18, [R10.64] ;  /* 0x000000060a127981 */ /* 0x000ee8000c1e1500 */
[----:B------:R-:W-:Y:S01]  /*0860*/  BAR.SYNC.DEFER_BLOCKING 0x0 ;  /* 0x0000000000007b1d */ /* 0x000fe20000010000 */
[----:B0-----:R-:W-:Y:S01]  /*0870*/  IMAD.WIDE R8, R2, 0x2, R46 ;  /* 0x0000000202087825 */ /* 0x001fe200078e022e */
[----:B------:R-:W-:-:S04]  /*0880*/  LEA R40, P4, R58, UR4, 0x1 ;  /* 0x000000043a287c11 */ /* 0x000fc8000f8808ff */
[C---:B------:R-:W-:Y:S02]  /*0890*/  IADD3 R17, P3, R40.reuse, 0x10, RZ ;  /* 0x0000001028117810 */ /* 0x040fe40007f7e0ff */
[----:B------:R-:W-:Y:S02]  /*08a0*/  IADD3.X R42, RZ, UR5, RZ, P4, !PT ;  /* 0x00000005ff2a7c10 */ /* 0x000fe4000a7fe4ff */
[C---:B------:R-:W-:Y:S02]  /*08b0*/  ISETP.GT.U32.AND P2, PT, R17.reuse, R4, PT ;  /* 0x000000041100720c */ /* 0x040fe40003f44070 */
[----:B------:R-:W-:Y:S02]  /*08c0*/  ISETP.GT.U32.AND P0, PT, R17, R55, PT ;  /* 0x000000371100720c */ /* 0x000fe40003f04070 */
[----:B------:R-:W-:Y:S01]  /*08d0*/  IADD3 R17, P4, R40, 0x9, RZ ;  /* 0x0000000928117810 */ /* 0x000fe20007f9e0ff */
[----:B--2---:R0:W-:Y:S04]  /*08e0*/  STS.U16 [R39+0x800], R16 ;  /* 0x0008001027007388 */ /* 0x0041e80000000400 */
[----:B---3--:R1:W-:Y:S04]  /*08f0*/  STS.U16 [R39+0xa00], R18 ;  /* 0x000a001227007388 */ /* 0x0083e80000000400 */
[----:B------:R-:W-:Y:S06]  /*0900*/  BAR.SYNC.DEFER_BLOCKING 0x0 ;  /* 0x0000000000007b1d */ /* 0x000fec0000010000 */
[----:B------:R2:W3:Y:S04]  /*0910*/  LDG.E.U16 R45, [R8.64] ;  /* 0x00000006082d7981 */ /* 0x0004e8000c1e1500 */
[----:B------:R-:W-:Y:S04]  /*0920*/  LDSM.16.MT88.4 R28, [R49] ;  /* 0x00000000311c783b */ /* 0x000fe80000004200 */
[----:B------:R-:W4:Y:S01]  /*0930*/  LDSM.16.M88.4 R32, [R38+0x800] ;  /* 0x000800002620783b */ /* 0x000f220000000200 */
[----:B--2---:R-:W-:-:S05]  /*0940*/  IMAD.WIDE R8, R2, 0x2, R36 ;  /* 0x0000000202087825 */ /* 0x004fca00078e0224 */
[----:B------:R2:W5:Y:S01]  /*0950*/  LDG.E.U16 R44, [R8.64] ;  /* 0x00000006082c7981 */ /* 0x000562000c1e1500 */
[----:B0-----:R-:W-:Y:S01]  /*0960*/  IADD3 R16, P5, R40, 0x11, RZ ;  /* 0x0000001128107810 */ /* 0x001fe20007fbe0ff */
[----:B------:R-:W-:-:S03]  /*0970*/  UIADD3 UR4, UP0, UR4, 0x20, URZ ;  /* 0x0000002004047890 */ /* 0x000fc6000ff1e03f */
[CC--:B------:R-:W-:Y:S01]  /*0980*/  ISETP.GT.U32.AND P1, PT, R16.reuse, R4.reuse, PT ;  /* 0x000000041000720c */ /* 0x0c0fe20003f24070 */
[--C-:B-1----:R-:W-:Y:S01]  /*0990*/  IMAD.X R18, RZ, RZ, R42.reuse, P5 ;  /* 0x000000ffff127224 */ /* 0x102fe200028e062a */
[-C--:B------:R-:W-:Y:S01]  /*09a0*/  ISETP.GT.U32.AND P6, PT, R16, R55.reuse, PT ;  /* 0x000000371000720c */ /* 0x080fe20003fc4070 */
[----:B------:R-:W-:Y:S01]  /*09b0*/  IMAD.X R16, RZ, RZ, R42, P3 ;  /* 0x000000ffff107224 */ /* 0x000fe200018e062a */
[C---:B------:R-:W-:Y:S01]  /*09c0*/  ISETP.GT.U32.AND P3, PT, R17.reuse, R4, PT ;  /* 0x000000041100720c */ /* 0x040fe20003f64070 */
[----:B--2---:R-:W0:Y:S04]  /*09d0*/  LDSM.16.M88.4 R8, [R38+0xa00] ;  /* 0x000a00002608783b */ /* 0x004e280000000200 */
[----:B------:R-:W-:Y:S01]  /*09e0*/  BAR.SYNC.DEFER_BLOCKING 0x0 ;  /* 0x0000000000007b1d */ /* 0x000fe20000010000 */
[----:B------:R-:W-:Y:S01]  /*09f0*/  ISETP.GT.U32.AND P5, PT, R17, R55, PT ;  /* 0x000000371100720c */ /* 0x000fe20003fa4070 */
[----:B------:R-:W-:Y:S01]  /*0a00*/  UIADD3.X UR5, URZ, UR5, URZ, UP0, !UPT ;  /* 0x000000053f057290 */ /* 0x000fe200087fe43f */
[----:B------:R-:W-:-:S02]  /*0a10*/  ISETP.GT.U32.AND.EX P2, PT, R16, RZ, PT, P2 ;  /* 0x000000ff1000720c */ /* 0x000fc40003f44120 */
[----:B------:R-:W-:Y:S02]  /*0a20*/  ISETP.GT.U32.AND.EX P0, PT, R16, RZ, PT, P0 ;  /* 0x000000ff1000720c */ /* 0x000fe40003f04100 */
[C---:B------:R-:W-:Y:S02]  /*0a30*/  ISETP.GT.U32.AND.EX P1, PT, R18.reuse, RZ, PT, P1 ;  /* 0x000000ff1200720c */ /* 0x040fe40003f24110 */
[----:B------:R-:W-:Y:S01]  /*0a40*/  ISETP.GT.U32.AND.EX P6, PT, R18, RZ, PT, P6 ;  /* 0x000000ff1200720c */ /* 0x000fe20003fc4160 */
[C---:B----4-:R-:W-:Y:S08]  /*0a50*/  HMMA.16816.F32 R24, R28.reuse, R34, RZ ;  /* 0x000000221c18723c */ /* 0x050ff000000018ff */
[C---:B------:R-:W-:Y:S08]  /*0a60*/  HMMA.16816.F32 R32, R28.reuse, R32, RZ ;  /* 0x000000201c20723c */ /* 0x040ff000000018ff */
[----:B0-----:R-:W-:Y:S07]  /*0a70*/  HMMA.16816.F32 R16, R28, R8, RZ ;  /* 0x000000081c10723c */ /* 0x001fee00000018ff */
[----:B------:R-:W-:-:S04]  /*0a80*/  IADD3.X R8, RZ, R42, RZ, P4, !PT ;  /* 0x0000002aff087210 */ /* 0x000fc800027fe4ff */
[C---:B------:R-:W-:Y:S02]  /*0a90*/  ISETP.GT.U32.AND.EX P3, PT, R8.reuse, RZ, PT, P3 ;  /* 0x000000ff0800720c */ /* 0x040fe40003f64130 */
[----:B------:R-:W-:Y:S02]  /*0aa0*/  ISETP.GT.U32.AND.EX P5, PT, R8, RZ, PT, P5 ;  /* 0x000000ff0800720c */ /* 0x000fe40003fa4150 */
[----:B------:R-:W-:Y:S01]  /*0ab0*/  HMMA.16816.F32 R8, R28, R10, RZ ;  /* 0x0000000a1c08723c */ /* 0x000fe200000018ff */
[----:B------:R-:W-:-:S06]  /*0ac0*/  FMUL R33, R33, c[0x0][0x188] ;  /* 0x0000620021217a20 */ /* 0x000fcc0000400000 */
[----:B------:R-:W-:Y:S02]  /*0ad0*/  IADD3 R29, P4, R40, 0x18, RZ ;  /* 0x00000018281d7810 */ /* 0x000fe40007f9e0ff */
[----:B------:R-:W-:Y:S02]  /*0ae0*/  FMUL R18, R18, c[0x0][0x188] ;  /* 0x0000620012127a20 */ /* 0x000fe40000400000 */
[----:B------:R-:W-:Y:S02]  /*0af0*/  FMUL R19, R19, c[0x0][0x188] ;  /* 0x0000620013137a20 */ /* 0x000fe40000400000 */
[----:B------:R-:W-:Y:S01]  /*0b00*/  FMUL R17, R17, c[0x0][0x188] ;  /* 0x0000620011117a20 */ /* 0x000fe20000400000 */
[----:B------:R-:W-:Y:S01]  /*0b10*/  FSEL R28, R18, -INF , !P0 ;  /* 0xff800000121c7808 */ /* 0x000fe20004000000 */
[----:B------:R-:W-:Y:S01]  /*0b20*/  IMAD.X R18, RZ, RZ, R42, P4 ;  /* 0x000000ffff127224 */ /* 0x000fe200020e062a */
[C---:B------:R-:W-:Y:S02]  /*0b30*/  ISETP.GT.U32.AND P0, PT, R29.reuse, R4, PT ;  /* 0x000000041d00720c */ /* 0x040fe40003f04070 */
[----:B------:R-:W-:-:S02]  /*0b40*/  ISETP.GT.U32.AND P4, PT, R29, R55, PT ;  /* 0x000000371d00720c */ /* 0x000fc40003f84070 */
[C---:B------:R-:W-:Y:S02]  /*0b50*/  ISETP.GT.U32.AND.EX P0, PT, R18.reuse, RZ, PT, P0 ;  /* 0x000000ff1200720c */ /* 0x040fe40003f04100 */
[----:B------:R-:W-:Y:S01]  /*0b60*/  ISETP.GT.U32.AND.EX P4, PT, R18, RZ, PT, P4 ;  /* 0x000000ff1200720c */ /* 0x000fe20003f84140 */
[----:B------:R-:W-:Y:S01]  /*0b70*/  FMUL R18, R27, c[0x0][0x188] ;  /* 0x000062001b127a20 */ /* 0x000fe20000400000 */
[----:B------:R-:W-:Y:S01]  /*0b80*/  FSEL R29, R19, -INF , !P6 ;  /* 0xff800000131d7808 */ /* 0x000fe20007000000 */
[----:B------:R-:W-:Y:S01]  /*0b90*/  FMUL R30, R10, c[0x0][0x188] ;  /* 0x000062000a1e7a20 */ /* 0x000fe20000400000 */
[----:B------:R-:W-:Y:S01]  /*0ba0*/  IADD3 R19, P6, R40, 0x8, RZ ;  /* 0x0000000828137810 */ /* 0x000fe20007fde0ff */
[----:B------:R-:W-:Y:S01]  /*0bb0*/  FMUL R10, R32, c[0x0][0x188] ;  /* 0x00006200200a7a20 */ /* 0x000fe20000400000 */
[----:B------:R-:W-:Y:S01]  /*0bc0*/  FSEL R18, R18, -INF , !P5 ;  /* 0xff80000012127808 */ /* 0x000fe20006800000 */
[----:B------:R-:W-:Y:S01]  /*0bd0*/  FMUL R27, R35, c[0x0][0x188] ;  /* 0x00006200231b7a20 */ /* 0x000fe20000400000 */
[-C--:B------:R-:W-:Y:S01]  /*0be0*/  ISETP.GT.U32.AND P5, PT, R19, R4.reuse, PT ;  /* 0x000000041300720c */ /* 0x080fe20003fa4070 */
[----:B------:R-:W-:Y:S01]  /*0bf0*/  IMAD.X R19, RZ, RZ, R42, P6 ;  /* 0x000000ffff137224 */ /* 0x000fe200030e062a */
[----:B------:R-:W-:Y:S01]  /*0c00*/  ISETP.GT.U32.AND P6, PT, R40, R4, PT ;  /* 0x000000042800720c */ /* 0x000fe20003fc4070 */
[----:B------:R-:W-:Y:S01]  /*0c10*/  FMUL R8, R8, c[0x0][0x188] ;  /* 0x0000620008087a20 */ /* 0x000fe20000400000 */
[----:B------:R-:W-:Y:S01]  /*0c20*/  FSEL R30, R30, -INF , !P4 ;  /* 0xff8000001e1e7808 */ /* 0x000fe20006000000 */
[----:B------:R-:W-:Y:S01]  /*0c30*/  FMUL R9, R9, c[0x0][0x188] ;  /* 0x0000620009097a20 */ /* 0x000fe20000400000 */
[----:B------:R-:W-:Y:S01]  /*0c40*/  ISETP.GT.U32.AND.EX P5, PT, R19, RZ, PT, P5 ;  /* 0x000000ff1300720c */ /* 0x000fe20003fa4150 */
[----:B------:R-:W-:Y:S01]  /*0c50*/  FMUL R19, R26, c[0x0][0x188] ;  /* 0x000062001a137a20 */ /* 0x000fe20000400000 */
[----:B------:R-:W-:Y:S01]  /*0c60*/  ISETP.GT.U32.AND.EX P6, PT, R42, RZ, PT, P6 ;  /* 0x000000ff2a00720c */ /* 0x000fe20003fc4160 */
[----:B------:R-:W-:Y:S01]  /*0c70*/  FMUL R26, R34, c[0x0][0x188] ;  /* 0x00006200221a7a20 */ /* 0x000fe20000400000 */
[----:B------:R-:W-:-:S02]  /*0c80*/  ISETP.GT.U32.AND P4, PT, R40, R55, PT ;  /* 0x000000372800720c */ /* 0x000fc40003f84070 */
[----:B------:R-:W-:Y:S02]  /*0c90*/  FSEL R10, R10, -INF , !P6 ;  /* 0xff8000000a0a7808 */ /* 0x000fe40007000000 */
[----:B------:R-:W-:Y:S02]  /*0ca0*/  FSEL R19, R19, -INF , !P6 ;  /* 0xff80000013137808 */ /* 0x000fe40007000000 */
[----:B------:R-:W-:Y:S02]  /*0cb0*/  ISETP.GE.U32.AND P6, PT, R40, R55, PT ;  /* 0x000000372800720c */ /* 0x000fe40003fc6070 */
[C---:B------:R-:W-:Y:S02]  /*0cc0*/  ISETP.GT.U32.AND.EX P4, PT, R42.reuse, RZ, PT, P4 ;  /* 0x000000ff2a00720c */ /* 0x040fe40003f84140 */
[----:B------:R-:W-:Y:S02]  /*0cd0*/  ISETP.GE.U32.AND.EX P6, PT, R42, RZ, PT, P6 ;  /* 0x000000ff2a00720c */ /* 0x000fe40003fc6160 */
[----:B------:R-:W-:-:S02]  /*0ce0*/  FSEL R26, R26, -INF , !P4 ;  /* 0xff8000001a1a7808 */ /* 0x000fc40006000000 */
[----:B------:R-:W-:Y:S02]  /*0cf0*/  FSEL R27, R27, -INF , !P6 ;  /* 0xff8000001b1b7808 */ /* 0x000fe40007000000 */
[----:B------:R-:W-:Y:S02]  /*0d00*/  ISETP.GE.U32.AND P4, PT, R40, R4, PT ;  /* 0x000000042800720c */ /* 0x000fe40003f86070 */
[----:B------:R-:W-:Y:S02]  /*0d10*/  FMNMX R32, R26, R27, !PT ;  /* 0x0000001b1a207209 */ /* 0x000fe40007800000 */
[----:B------:R-:W-:Y:S02]  /*0d20*/  IADD3 R40, P6, R40, 0x19, RZ ;  /* 0x0000001928287810 */ /* 0x000fe40007fde0ff */
[----:B------:R-:W-:Y:S02]  /*0d30*/  FMNMX R31, R19, R32, !PT ;  /* 0x00000020131f7209 */ /* 0x000fe40007800000 */
[----:B------:R-:W-:-:S02]  /*0d40*/  ISETP.GE.U32.AND.EX P4, PT, R42, RZ, PT, P4 ;  /* 0x000000ff2a00720c */ /* 0x000fc40003f86140 */
[----:B------:R-:W-:Y:S02]  /*0d50*/  FMNMX R31, R18, R31, !PT ;  /* 0x0000001f121f7209 */ /* 0x000fe40007800000 */
[----:B------:R-:W-:Y:S02]  /*0d60*/  IADD3.X R42, RZ, R42, RZ, P6, !PT ;  /* 0x0000002aff2a7210 */ /* 0x000fe400037fe4ff */
[----:B------:R-:W-:Y:S02]  /*0d70*/  ISETP.GT.U32.AND P6, PT, R40, R55, PT ;  /* 0x000000372800720c */ /* 0x000fe40003fc4070 */
[----:B------:R-:W-:Y:S01]  /*0d80*/  FMNMX R32, R28, R31, !PT ;  /* 0x0000001f1c207209 */ /* 0x000fe20007800000 */
[----:B------:R-:W-:Y:S01]  /*0d90*/  FMUL R31, R11, c[0x0][0x188] ;  /* 0x000062000b1f7a20 */ /* 0x000fe20000400000 */
[----:B------:R-:W-:Y:S01]  /*0da0*/  FSEL R34, R33, -INF , !P4 ;  /* 0xff80000021227808 */ /* 0x000fe20006000000 */
[----:B------:R-:W-:Y:S01]  /*0db0*/  FMUL R11, R24, c[0x0][0x188] ;  /* 0x00006200180b7a20 */ /* 0x000fe20000400000 */
[----:B------:R-:W-:Y:S01]  /*0dc0*/  ISETP.GT.U32.AND.EX P6, PT, R42, RZ, PT, P6 ;  /* 0x000000ff2a00720c */ /* 0x000fe20003fc4160 */
[----:B------:R-:W-:Y:S01]  /*0dd0*/  FMUL R24, R25, c[0x0][0x188] ;  /* 0x0000620019187a20 */ /* 0x000fe20000400000 */
[----:B------:R-:W-:-:S02]  /*0de0*/  FMNMX R33, R29, R32, !PT ;  /* 0x000000201d217209 */ /* 0x000fc40007800000 */
[----:B------:R-:W-:Y:S02]  /*0df0*/  FSEL R31, R31, -INF , !P6 ;  /* 0xff8000001f1f7808 */ /* 0x000fe40007000000 */
[----:B------:R-:W-:Y:S02]  /*0e00*/  FMNMX R32, R30, R33, !PT ;  /* 0x000000211e207209 */ /* 0x000fe40007800000 */
[----:B------:R-:W-:Y:S02]  /*0e10*/  FSEL R11, R11, -INF , !P5 ;  /* 0xff8000000b0b7808 */ /* 0x000fe40006800000 */
[----:B------:R-:W-:Y:S02]  /*0e20*/  FMNMX R25, R31, R32, !PT ;  /* 0x000000201f197209 */ /* 0x000fe40007800000 */
[----:B------:R-:W-:Y:S02]  /*0e30*/  FMNMX R32, R10, R34, !PT ;  /* 0x000000220a207209 */ /* 0x000fe40007800000 */
[----:B------:R-:W-:Y:S01]  /*0e40*/  ISETP.GT.U32.AND P4, PT, R40, R4, PT ;  /* 0x000000042800720c */ /* 0x000fe20003f84070 */
[----:B------:R-:W-:Y:S01]  /*0e50*/  FMUL R40, R16, c[0x0][0x188] ;  /* 0x0000620010287a20 */ /* 0x000fe20000400000 */
[----:B------:R-:W-:Y:S01]  /*0e60*/  FSEL R24, R24, -INF , !P3 ;  /* 0xff80000018187808 */ /* 0x000fe20005800000 */
[----:B------:R-:W0:Y:S01]  /*0e70*/  SHFL.BFLY PT, R16, R25, 0x2, 0x1f ;  /* 0x0c401f0019107f89 */ /* 0x000e2200000e0000 */
[----:B------:R-:W-:-:S02]  /*0e80*/  FMNMX R33, R11, R32, !PT ;  /* 0x000000200b217209 */ /* 0x000fc40007800000 */
[----:B------:R-:W-:Y:S02]  /*0e90*/  FSEL R40, R40, -INF , !P2 ;  /* 0xff80000028287808 */ /* 0x000fe40005000000 */
[----:B------:R-:W-:Y:S02]  /*0ea0*/  FMNMX R33, R24, R33, !PT ;  /* 0x0000002118217209 */ /* 0x000fe40007800000 */
[----:B------:R-:W-:Y:S02]  /*0eb0*/  ISETP.GT.U32.AND.EX P4, PT, R42, RZ, PT, P4 ;  /* 0x000000ff2a00720c */ /* 0x000fe40003f84140 */
[----:B------:R-:W-:Y:S02]  /*0ec0*/  FSEL R42, R17, -INF , !P1 ;  /* 0xff800000112a7808 */ /* 0x000fe40004800000 */
[----:B------:R-:W-:-:S04]  /*0ed0*/  FMNMX R33, R40, R33, !PT ;  /* 0x0000002128217209 */ /* 0x000fc80007800000 */
[----:B------:R-:W-:Y:S02]  /*0ee0*/  FMNMX R33, R42, R33, !PT ;  /* 0x000000212a217209 */ /* 0x000fe40007800000 */
[----:B0-----:R-:W-:-:S05]  /*0ef0*/  FMNMX R25, R25, R16, !PT ;  /* 0x0000001019197209 */ /* 0x001fca0007800000 */
[----:B------:R-:W0:Y:S02]  /*0f00*/  SHFL.BFLY PT, R16, R25, 0x1, 0x1f ;  /* 0x0c201f0019107f89 */ /* 0x000e2400000e0000 */
[----:B0-----:R-:W-:Y:S02]  /*0f10*/  FMNMX R16, R25, R16, !PT ;  /* 0x0000001019107209 */ /* 0x001fe40007800000 */
[----:B---3--:R0:W-:Y:S02]  /*0f20*/  STS.U16 [R0+0x800], R45 ;  /* 0x0008002d00007388 */ /* 0x0081e40000000400 */
[----:B0-----:R-:W-:Y:S02]  /*0f30*/  FSEL R45, R9, -INF , !P4 ;  /* 0xff800000092d7808 */ /* 0x001fe40006000000 */
[----:B-----5:R0:W-:Y:S02]  /*0f40*/  STS.U16 [R0+0xa00], R44 ;  /* 0x000a002c00007388 */ /* 0x0201e40000000400 */
[----:B0-----:R-:W-:-:S02]  /*0f50*/  FSEL R44, R8, -INF , !P0 ;  /* 0xff800000082c7808 */ /* 0x001fc40004000000 */
[----:B------:R-:W-:Y:S01]  /*0f60*/  BAR.SYNC.DEFER_BLOCKING 0x0 ;  /* 0x0000000000007b1d */ /* 0x000fe20000010000 */
[----:B------:R-:W-:Y:S02]  /*0f70*/  ISETP.LE.U32.AND P0, PT, R57, UR4, PT ;  /* 0x0000000439007c0c */ /* 0x000fe4000bf03070 */
[----:B------:R-:W-:Y:S02]  /*0f80*/  FMNMX R8, R44, R33, !PT ;  /* 0x000000212c087209 */ /* 0x000fe40007800000 */
[----:B------:R-:W-:Y:S02]  /*0f90*/  FMNMX R33, R16, R43, !PT ;  /* 0x0000002b10217209 */ /* 0x000fe40007800000 */
[----:B------:R-:W-:-:S03]  /*0fa0*/  FMNMX R32, R45, R8, !PT ;  /* 0x000000082d207209 */ /* 0x000fc60007800000 */
[--C-:B------:R-:W-:Y:S02]  /*0fb0*/  FADD R26, R26, -R33.reuse ;  /* 0x800000211a1a7221 */ /* 0x100fe40000000000 */
[----:B------:R-:W0:Y:S01]  /*0fc0*/  SHFL.BFLY PT, R9, R32, 0x2, 0x1f ;  /* 0x0c401f0020097f89 */ /* 0x000e2200000e0000 */
[--C-:B------:R-:W-:Y:S02]  /*0fd0*/  FADD R27, R27, -R33.reuse ;  /* 0x800000211b1b7221 */ /* 0x100fe40000000000 */
[----:B------:R-:W-:Y:S02]  /*0fe0*/  FMUL R17, R26, 1.4426950216293334961 ;  /* 0x3fb8aa3b1a117820 */ /* 0x000fe40000400000 */
[----:B------:R-:W-:Y:S02]  /*0ff0*/  FMUL R26, R27, 1.4426950216293334961 ;  /* 0x3fb8aa3b1b1a7820 */ /* 0x000fe40000400000 */
[--C-:B------:R-:W-:Y:S02]  /*1000*/  FADD R19, R19, -R33.reuse ;  /* 0x8000002113137221 */ /* 0x100fe40000000000 */
[----:B------:R-:W-:Y:S01]  /*1010*/  FADD R18, R18, -R33 ;  /* 0x8000002112127221 */ /* 0x000fe20000000000 */
[----:B------:R-:W-:Y:S01]  /*1020*/  MUFU.EX2 R17, R17 ;  /* 0x0000001100117308 */ /* 0x000fe20000000800 */
[----:B------:R-:W-:-:S02]  /*1030*/  FMUL R19, R19, 1.4426950216293334961 ;  /* 0x3fb8aa3b13137820 */ /* 0x000fc40000400000 */
[--C-:B------:R-:W-:Y:S02]  /*1040*/  FADD R28, R28, -R33.reuse ;  /* 0x800000211c1c7221 */ /* 0x100fe40000000000 */
[--C-:B------:R-:W-:Y:S02]  /*1050*/  FADD R29, R29, -R33.reuse ;  /* 0x800000211d1d7221 */ /* 0x100fe40000000000 */
[--C-:B------:R-:W-:Y:S01]  /*1060*/  FADD R30, R30, -R33.reuse ;  /* 0x800000211e1e7221 */ /* 0x100fe20000000000 */
[----:B------:R-:W1:Y:S01]  /*1070*/  MUFU.EX2 R26, R26 ;  /* 0x0000001a001a7308 */ /* 0x000e620000000800 */
[----:B------:R-:W-:Y:S01]  /*1080*/  FADD R31, R31, -R33 ;  /* 0x800000211f1f7221 */ /* 0x000fe20000000000 */
[----:B0-----:R-:W-:-:S06]  /*1090*/  FMNMX R8, R32, R9, !PT ;  /* 0x0000000920087209 */ /* 0x001fcc0007800000 */
[----:B------:R-:W0:Y:S01]  /*10a0*/  MUFU.EX2 R19, R19 ;  /* 0x0000001300137308 */ /* 0x000e220000000800 */
[----:B------:R-:W2:Y:S02]  /*10b0*/  SHFL.BFLY PT, R9, R8, 0x1, 0x1f ;  /* 0x0c201f0008097f89 */ /* 0x000ea400000e0000 */
[----:B--2---:R-:W-:Y:S01]  /*10c0*/  FMNMX R16, R8, R9, !PT ;  /* 0x0000000908107209 */ /* 0x004fe20007800000 */
[----:B------:R-:W-:Y:S02]  /*10d0*/  FMUL R8, R18, 1.4426950216293334961 ;  /* 0x3fb8aa3b12087820 */ /* 0x000fe40000400000 */
[----:B-1----:R-:W-:Y:S01]  /*10e0*/  FADD R18, R17, R26 ;  /* 0x0000001a11127221 */ /* 0x002fe20000000000 */
[----:B------:R-:W-:Y:S02]  /*10f0*/  FMNMX R32, R16, R41, !PT ;  /* 0x0000002910207209 */ /* 0x000fe40007800000 */
[----:B------:R-:W-:Y:S01]  /*1100*/  F2FP.PACK_AB R17, R26, R17 ;  /* 0x000000111a11723e */ /* 0x000fe200000000ff */
[----:B------:R-:W1:Y:S01]  /*1110*/  MUFU.EX2 R8, R8 ;  /* 0x0000000800087308 */ /* 0x000e620000000800 */
[----:B0-----:R-:W-:-:S02]  /*1120*/  FADD R25, R19, R18 ;  /* 0x0000001213197221 */ /* 0x001fc40000000000 */
[--C-:B------:R-:W-:Y:S02]  /*1130*/  FADD R34, R34, -R32.reuse ;  /* 0x8000002022227221 */ /* 0x100fe40000000000 */
[----:B------:R-:W-:Y:S02]  /*1140*/  FADD R10, R10, -R32 ;  /* 0x800000200a0a7221 */ /* 0x000fe40000000000 */
[----:B------:R-:W-:Y:S02]  /*1150*/  FADD R18, -R33, R43 ;  /* 0x0000002b21127221 */ /* 0x000fe40000000100 */
[----:B------:R-:W-:Y:S02]  /*1160*/  FMUL R9, R34, 1.4426950216293334961 ;  /* 0x3fb8aa3b22097820 */ /* 0x000fe40000400000 */
[----:B------:R-:W-:Y:S02]  /*1170*/  FMUL R10, R10, 1.4426950216293334961 ;  /* 0x3fb8aa3b0a0a7820 */ /* 0x000fe40000400000 */
[----:B------:R-:W-:-:S02]  /*1180*/  FMUL R34, R18, 1.4426950216293334961 ;  /* 0x3fb8aa3b12227820 */ /* 0x000fc40000400000 */
[----:B------:R-:W-:Y:S01]  /*1190*/  MUFU.EX2 R16, R10 ;  /* 0x0000000a00107308 */ /* 0x000fe20000000800 */
[C---:B-1----:R-:W-:Y:S01]  /*11a0*/  FADD R43, R8.reuse, R25 ;  /* 0x00000019082b7221 */ /* 0x042fe20000000000 */
[----:B------:R-:W-:Y:S01]  /*11b0*/  F2FP.PACK_AB R19, R8, R19 ;  /* 0x000000130813723e */ /* 0x000fe200000000ff */
[----:B------:R-:W-:Y:S02]  /*11c0*/  FADD R25, -R32, R41 ;  /* 0x0000002920197221 */ /* 0x000fe40000000100 */
[--C-:B------:R-:W-:Y:S02]  /*11d0*/  FADD R11, R11, -R32.reuse ;  /* 0x800000200b0b7221 */ /* 0x100fe40000000000 */
[----:B------:R-:W-:Y:S01]  /*11e0*/  FMUL R25, R25, 1.4426950216293334961 ;  /* 0x3fb8aa3b19197820 */ /* 0x000fe20000400000 */
[----:B------:R-:W0:Y:S01]  /*11f0*/  MUFU.EX2 R9, R9 ;  /* 0x0000000900097308 */ /* 0x000e220000000800 */
[----:B------:R-:W-:Y:S02]  /*1200*/  FADD R24, R24, -R32 ;  /* 0x8000002018187221 */ /* 0x000fe40000000000 */
[----:B------:R-:W-:-:S02]  /*1210*/  FMUL R18, R11, 1.4426950216293334961 ;  /* 0x3fb8aa3b0b127820 */ /* 0x000fc40000400000 */
[----:B------:R-:W-:Y:S02]  /*1220*/  FMUL R41, R24, 1.4426950216293334961 ;  /* 0x3fb8aa3b18297820 */ /* 0x000fe40000400000 */
[--C-:B------:R-:W-:Y:S01]  /*1230*/  FADD R40, R40, -R32.reuse ;  /* 0x8000002028287221 */ /* 0x100fe20000000000 */
[----:B------:R-:W1:Y:S01]  /*1240*/  MUFU.EX2 R34, R34 ;  /* 0x0000002200227308 */ /* 0x000e620000000800 */
[--C-:B------:R-:W-:Y:S02]  /*1250*/  FADD R42, R42, -R32.reuse ;  /* 0x800000202a2a7221 */ /* 0x100fe40000000000 */
[--C-:B------:R-:W-:Y:S02]  /*1260*/  FADD R44, R44, -R32.reuse ;  /* 0x800000202c2c7221 */ /* 0x100fe40000000000 */
[----:B------:R-:W-:-:S03]  /*1270*/  FADD R45, R45, -R32 ;  /* 0x800000202d2d7221 */ /* 0x000fc60000000000 */
[----:B------:R-:W2:Y:S01]  /*1280*/  MUFU.EX2 R35, R25 ;  /* 0x0000001900237308 */ /* 0x000ea20000000800 */
[----:B0-----:R-:W-:Y:S01]  /*1290*/  FADD R48, R16, R9 ;  /* 0x0000000910307221 */ /* 0x001fe20000000000 */
[----:B------:R-:W-:Y:S02]  /*12a0*/  F2FP.PACK_AB R16, R9, R16 ;  /* 0x000000100910723e */ /* 0x000fe400000000ff */
[----:B------:R-:W0:Y:S01]  /*12b0*/  LDSM.16.M88.4 R8, [R6+0x800] ;  /* 0x000800000608783b */ /* 0x000e220000000200 */
[----:B-1----:R-:W-:-:S03]  /*12c0*/  FMUL R26, R34, R22 ;  /* 0x00000016221a7220 */ /* 0x002fc60000400000 */
[----:B------:R-:W1:Y:S01]  /*12d0*/  MUFU.EX2 R18, R18 ;  /* 0x0000001200127308 */ /* 0x000e620000000800 */
[C---:B------:R-:W-:Y:S02]  /*12e0*/  FMUL R27, R34.reuse, R23 ;  /* 0x00000017221b7220 */ /* 0x040fe40000400000 */
[C---:B------:R-:W-:Y:S02]  /*12f0*/  FMUL R14, R34.reuse, R14 ;  /* 0x0000000e220e7220 */ /* 0x040fe40000400000 */
[----:B------:R-:W-:Y:S02]  /*1300*/  FMUL R15, R34, R15 ;  /* 0x0000000f220f7220 */ /* 0x000fe40000400000 */
[C---:B--2---:R-:W-:Y:S01]  /*1310*/  FMUL R24, R35.reuse, R20 ;  /* 0x0000001423187220 */ /* 0x044fe20000400000 */
[----:B------:R-:W2:Y:S01]  /*1320*/  MUFU.EX2 R41, R41 ;  /* 0x0000002900297308 */ /* 0x000ea20000000800 */
[C---:B------:R-:W-:Y:S02]  /*1330*/  FMUL R25, R35.reuse, R21 ;  /* 0x0000001523197220 */ /* 0x040fe40000400000 */
[----:B------:R-:W3:Y:S01]  /*1340*/  LDSM.16.M88.4 R20, [R6+0xa00] ;  /* 0x000a00000614783b */ /* 0x000ee20000000200 */
[----:B------:R-:W-:-:S02]  /*1350*/  FMUL R12, R35, R12 ;  /* 0x0000000c230c7220 */ /* 0x000fc40000400000 */
[----:B------:R-:W-:Y:S02]  /*1360*/  FMUL R13, R35, R13 ;  /* 0x0000000d230d7220 */ /* 0x000fe40000400000 */
[----:B-1----:R-:W-:Y:S01]  /*1370*/  FADD R48, R18, R48 ;  /* 0x0000003012307221 */ /* 0x002fe20000000000 */
[----:B--2---:R-:W-:-:S03]  /*1380*/  F2FP.PACK_AB R18, R41, R18 ;  /* 0x000000122912723e */ /* 0x004fc600000000ff */
[----:B------:R-:W-:-:S04]  /*1390*/  FADD R41, R41, R48 ;  /* 0x0000003029297221 */ /* 0x000fc80000000000 */
[----:B0-----:R-:W-:Y:S07]  /*13a0*/  HMMA.16816.F32 R12, R16, R8, R12 ;  /* 0x00000008100c723c */ /* 0x001fee000000180c */
[----:B------:R-:W-:-:S06]  /*13b0*/  FMUL R9, R42, 1.4426950216293334961 ;  /* 0x3fb8aa3b2a097820 */ /* 0x000fcc0000400000 */
[----:B------:R-:W-:Y:S01]  /*13c0*/  MUFU.EX2 R9, R9 ;  /* 0x0000000900097308 */ /* 0x000fe20000000800 */
[----:B---3--:R-:W-:Y:S07]  /*13d0*/  HMMA.16816.F32 R16, R16, R20, R24 ;  /* 0x000000141010723c */ /* 0x008fee0000001818 */
[----:B------:R-:W-:Y:S02]  /*13e0*/  FMUL R20, R28, 1.4426950216293334961 ;  /* 0x3fb8aa3b1c147820 */ /* 0x000fe40000400000 */
[----:B------:R-:W-:-:S02]  /*13f0*/  FMUL R25, R29, 1.4426950216293334961 ;  /* 0x3fb8aa3b1d197820 */ /* 0x000fc40000400000 */
[----:B------:R-:W-:Y:S02]  /*1400*/  FMUL R27, R30, 1.4426950216293334961 ;  /* 0x3fb8aa3b1e1b7820 */ /* 0x000fe40000400000 */
[----:B------:R-:W0:Y:S01]  /*1410*/  MUFU.EX2 R20, R20 ;  /* 0x0000001400147308 */ /* 0x000e220000000800 */
[----:B------:R-:W-:Y:S02]  /*1420*/  FMUL R24, R40, 1.4426950216293334961 ;  /* 0x3fb8aa3b28187820 */ /* 0x000fe40000400000 */
[----:B------:R-:W-:Y:S02]  /*1430*/  FMUL R26, R44, 1.4426950216293334961 ;  /* 0x3fb8aa3b2c1a7820 */ /* 0x000fe40000400000 */
[----:B------:R-:W-:Y:S02]  /*1440*/  FMUL R28, R31, 1.4426950216293334961 ;  /* 0x3fb8aa3b1f1c7820 */ /* 0x000fe40000400000 */
[----:B------:R-:W-:Y:S01]  /*1450*/  FMUL R21, R45, 1.4426950216293334961 ;  /* 0x3fb8aa3b2d157820 */ /* 0x000fe20000400000 */
[----:B------:R-:W1:Y:S08]  /*1460*/  MUFU.EX2 R25, R25 ;  /* 0x0000001900197308 */ /* 0x000e700000000800 */
[----:B------:R-:W2:Y:S01]  /*1470*/  MUFU.EX2 R27, R27 ;  /* 0x0000001b001b7308 */ /* 0x000ea20000000800 */
[----:B0-----:R-:W-:-:S02]  /*1480*/  FADD R8, R20, R43 ;  /* 0x0000002b14087221 */ /* 0x001fc40000000000 */
[----:B------:R-:W-:-:S05]  /*1490*/  IMAD.MOV.U32 R43, RZ, RZ, R33 ;  /* 0x000000ffff2b7224 */ /* 0x000fca00078e0021 */
[----:B------:R-:W0:Y:S01]  /*14a0*/  MUFU.EX2 R24, R24 ;  /* 0x0000001800187308 */ /* 0x000e220000000800 */
[C---:B-1----:R-:W-:Y:S01]  /*14b0*/  FADD R8, R25.reuse, R8 ;  /* 0x0000000819087221 */ /* 0x042fe20000000000 */
[----:B------:R-:W-:-:S06]  /*14c0*/  F2FP.PACK_AB R25, R25, R20 ;  /* 0x000000141919723e */ /* 0x000fcc00000000ff */
[----:B------:R-:W1:Y:S01]  /*14d0*/  MUFU.EX2 R26, R26 ;  /* 0x0000001a001a7308 */ /* 0x000e620000000800 */
[----:B--2---:R-:W-:-:S07]  /*14e0*/  FADD R29, R27, R8 ;  /* 0x000000081b1d7221 */ /* 0x004fce0000000000 */
[----:B------:R-:W2:Y:S01]  /*14f0*/  MUFU.EX2 R28, R28 ;  /* 0x0000001c001c7308 */ /* 0x000ea20000000800 */
[----:B0-----:R-:W-:Y:S01]  /*1500*/  FADD R8, R24, R41 ;  /* 0x0000002918087221 */ /* 0x001fe20000000000 */
[C---:B------:R-:W-:Y:S02]  /*1510*/  F2FP.PACK_AB R24, R9.reuse, R24 ;  /* 0x000000180918723e */ /* 0x040fe400000000ff */
[----:B------:R-:W-:Y:S01]  /*1520*/  MOV R41, R32 ;  /* 0x0000002000297202 */ /* 0x000fe20000000f00 */
[----:B------:R-:W-:-:S03]  /*1530*/  FADD R31, R9, R8 ;  /* 0x00000008091f7221 */ /* 0x000fc60000000000 */
[----:B------:R-:W0:Y:S01]  /*1540*/  MUFU.EX2 R21, R21 ;  /* 0x0000001500157308 */ /* 0x000e220000000800 */
[----:B-1----:R-:W-:Y:S02]  /*1550*/  FADD R30, R26, R31 ;  /* 0x0000001f1a1e7221 */ /* 0x002fe40000000000 */
[C---:B--2---:R-:W-:Y:S01]  /*1560*/  FADD R29, R28.reuse, R29 ;  /* 0x0000001d1c1d7221 */ /* 0x044fe20000000000 */
[----:B------:R-:W-:-:S04]  /*1570*/  F2FP.PACK_AB R27, R28, R27 ;  /* 0x0000001b1c1b723e */ /* 0x000fc800000000ff */
[----:B------:R-:W1:Y:S01]  /*1580*/  SHFL.BFLY PT, R40, R29, 0x2, 0x1f ;  /* 0x0c401f001d287f89 */ /* 0x000e6200000e0000 */
[C---:B0-----:R-:W-:Y:S01]  /*1590*/  FADD R30, R21.reuse, R30 ;  /* 0x0000001e151e7221 */ /* 0x041fe20000000000 */
[----:B------:R-:W-:-:S04]  /*15a0*/  F2FP.PACK_AB R26, R21, R26 ;  /* 0x0000001a151a723e */ /* 0x000fc800000000ff */
[----:B------:R-:W0:Y:S03]  /*15b0*/  SHFL.BFLY PT, R31, R30, 0x2, 0x1f ;  /* 0x0c401f001e1f7f89 */ /* 0x000e2600000e0000 */
[C---:B------:R-:W-:Y:S08]  /*15c0*/  HMMA.16816.F32 R12, R24.reuse, R10, R12 ;  /* 0x0000000a180c723c */ /* 0x040ff0000000180c */
[----:B------:R-:W-:Y:S01]  /*15d0*/  HMMA.16816.F32 R20, R24, R22, R16 ;  /* 0x000000161814723c */ /* 0x000fe20000001810 */
[----:B-1----:R-:W-:-:S06]  /*15e0*/  FADD R8, R29, R40 ;  /* 0x000000281d087221 */ /* 0x002fcc0000000000 */
[----:B------:R-:W-:Y:S02]  /*15f0*/  IMAD.U32 R17, RZ, RZ, UR5 ;  /* 0x00000005ff117e24 */ /* 0x000fe4000f8e00ff */
[----:B------:R-:W-:Y:S01]  /*1600*/  IMAD.MOV.U32 R16, RZ, RZ, 0x20 ;  /* 0x00000020ff107424 */ /* 0x000fe200078e00ff */
[----:B------:R-:W1:Y:S02]  /*1610*/  SHFL.BFLY PT, R11, R8, 0x1, 0x1f ;  /* 0x0c201f00080b7f89 */ /* 0x000e6400000e0000 */
[----:B------:R-:W-:Y:S01]  /*1620*/  ISETP.GE.U32.AND.EX P0, PT, R17, RZ, PT, P0 ;  /* 0x000000ff1100720c */ /* 0x000fe20003f06100 */
[----:B0-----:R-:W-:Y:S02]  /*1630*/  FADD R9, R30, R31 ;  /* 0x0000001f1e097221 */ /* 0x001fe40000000000 */
[C---:B------:R-:W-:Y:S02]  /*1640*/  IMAD R2, R16.reuse, c[0x0][0x1b4], R2 ;  /* 0x00006d0010027a24 */ /* 0x040fe400078e0202 */
[----:B------:R-:W-:Y:S01]  /*1650*/  IMAD R5, R16, c[0x0][0x1a4], R5 ;  /* 0x0000690010057a24 */ /* 0x000fe200078e0205 */
[----:B------:R-:W0:Y:S01]  /*1660*/  SHFL.BFLY PT, R10, R9, 0x1, 0x1f ;  /* 0x0c201f00090a7f89 */ /* 0x000e2200000e0000 */
[----:B-1----:R-:W-:-:S04]  /*1670*/  FADD R11, R8, R11 ;  /* 0x0000000b080b7221 */ /* 0x002fc80000000000 */
[----:B------:R-:W-:Y:S02]  /*1680*/  FFMA R3, R34, R3, R11 ;  /* 0x0000000322037223 */ /* 0x000fe4000000000b */
[----:B0-----:R-:W-:-:S04]  /*1690*/  FADD R10, R9, R10 ;  /* 0x0000000a090a7221 */ /* 0x001fc80000000000 */
[----:B------:R-:W-:Y:S01]  /*16a0*/  FFMA R7, R35, R7, R10 ;  /* 0x0000000723077223 */ /* 0x000fe2000000000a */
[----:B------:R-:W-:Y:S05]  /*16b0*/  @!P0 BRA `(.L_x_1) ;  /* 0xfffff16000008947 */ /* 0x000fea000383ffff */
.L_x_0:
[----:B-1----:R-:W-:Y:S01]  /*16c0*/  LOP3.LUT R0, R56, 0xc0, RZ, 0xc0, !PT ;  /* 0x000000c038007812 */ /* 0x002fe200078ec0ff */
[----:B------:R-:W-:Y:S01]  /*16d0*/  IMAD R5, R54, c[0x0][0x1c4], RZ ;  /* 0x0000710036057a24 */ /* 0x000fe200078e02ff */
[----:B------:R-:W-:Y:S01]  /*16e0*/  MOV R18, R7 ;  /* 0x0000000700127202 */ /* 0x000fe20000000f00 */
[----:B------:R-:W-:Y:S01]  /*16f0*/  IMAD.SHL.U32 R10, R56, 0x4, RZ ;  /* 0x00000004380a7824 */ /* 0x000fe200078e00ff */
[----:B------:R-:W-:Y:S01]  /*1700*/  ISETP.NE.U32.AND P0, PT, R0, RZ, PT ;  /* 0x000000ff0000720c */ /* 0x000fe20003f05070 */
[----:B------:R-:W-:Y:S01]  /*1710*/  IMAD R0, R61, c[0x0][0x1c0], RZ ;  /* 0x000070003d007a24 */ /* 0x000fe200078e02ff */
[----:B------:R-:W-:Y:S01]  /*1720*/  SHF.R.S32.HI R8, RZ, 0x3, R56 ;  /* 0x00000003ff087819 */ /* 0x000fe20000011438 */
[----:B------:R-:W-:Y:S01]  /*1730*/  IMAD.SHL.U32 R17, R56, 0x8, RZ ;  /* 0x0000000838117824 */ /* 0x000fe200078e00ff */
[C---:B------:R-:W-:Y:S01]  /*1740*/  SHF.L.U32 R7, R5.reuse, 0x1, RZ ;  /* 0x0000000105077819 */ /* 0x040fe200000006ff */
[----:B------:R-:W-:Y:S01]  /*1750*/  IMAD.SHL.U32 R4, R0, 0x2, RZ ;  /* 0x0000000200047824 */ /* 0x000fe200078e00ff */
[----:B------:R-:W-:Y:S01]  /*1760*/  FSETP.GT.AND P2, PT, |R18|, 8.50705917302346158658e+37, PT ;  /* 0x7e8000001200780b */ /* 0x000fe20003f44200 */
[----:B------:R-:W-:Y:S01]  /*1770*/  IMAD.HI R2, R0, 0x2, RZ ;  /* 0x0000000200027827 */ /* 0x000fe200078e02ff */
[----:B------:R-:W-:Y:S01]  /*1780*/  LOP3.LUT R6, R56, 0x8, RZ, 0xc0, !PT ;  /* 0x0000000838067812 */ /* 0x000fe200078ec0ff */
[----:B------:R-:W-:Y:S01]  /*1790*/  BAR.SYNC.DEFER_BLOCKING 0x0 ;  /* 0x0000000000007b1d */ /* 0x000fe20000010000 */
[----:B------:R-:W-:Y:S01]  /*17a0*/  SGXT R8, R8, 0x1 ;  /* 0x000000010808781a */ /* 0x000fe20000000200 */
[----:B------:R-:W-:Y:S01]  /*17b0*/  IMAD.HI R5, R5, 0x2, RZ ;  /* 0x0000000205057827 */ /* 0x000fe200078e02ff */
[----:B------:R-:W-:-:S02]  /*17c0*/  LOP3.LUT R11, R10, 0xc0, RZ, 0xc0, !PT ;  /* 0x000000c00a0b7812 */ /* 0x000fc400078ec0ff */
[----:B------:R-:W-:Y:S01]  /*17d0*/  IADD3 R4, P1, P3, R7, c[0x0][0x178], R4 ;  /* 0x00005e0007047a10 */ /* 0x000fe20007b3e004 */
[----:B------:R-:W-:Y:S01]  /*17e0*/  IMAD.MOV.U32 R16, RZ, RZ, R21 ;  /* 0x000000ffff107224 */ /* 0x000fe200078e0015 */
[----:B------:R-:W-:Y:S01]  /*17f0*/  FSETP.GEU.AND P6, PT, |R18|, 1.175494350822287508e-38, PT ;  /* 0x008000001200780b */ /* 0x000fe20003fce200 */
[----:B------:R-:W-:Y:S01]  /*1800*/  IMAD.MOV.U32 R24, RZ, RZ, 0x3dc6b27f ;  /* 0x3dc6b27fff187424 */ /* 0x000fe200078e00ff */
[----:B------:R-:W-:Y:S01]  /*1810*/  SHF.R.U32.HI R9, RZ, 0x1, R56 ;  /* 0x00000001ff097819 */ /* 0x000fe20000011638 */
[----:B------:R-:W-:Y:S01]  /*1820*/  @P2 FMUL R20, R20, 0.25 ;  /* 0x3e80000014142820 */ /* 0x000fe20000400000 */
[----:B------:R-:W-:Y:S01]  /*1830*/  LOP3.LUT R8, R8, 0x240, RZ, 0xc0, !PT ;  /* 0x0000024008087812 */ /* 0x000fe200078ec0ff */
[----:B------:R-:W-:Y:S01]  /*1840*/  @P2 FMUL R16, R16, 0.25 ;  /* 0x3e80000010102820 */ /* 0x000fe20000400000 */
[----:B------:R-:W-:Y:S01]  /*1850*/  LEA.HI R0, R6, R11, RZ, 0x1f ;  /* 0x0000000b06007211 */ /* 0x000fe200078ff8ff */
[----:B------:R-:W-:Y:S01]  /*1860*/  @P2 FMUL R13, R13, 0.25 ;  /* 0x3e8000000d0d2820 */ /* 0x000fe20000400000 */
[----:B------:R-:W-:Y:S01]  /*1870*/  IADD3.X R2, R5, c[0x0][0x17c], R2, P1, P3 ;  /* 0x00005f0005027a10 */ /* 0x000fe20000fe6402 */
[----:B------:R-:W-:Y:S01]  /*1880*/  FMUL R5, R18, 8388608 ;  /* 0x4b00000012057820 */ /* 0x000fe20000400000 */
[--C-:B------:R-:W-:Y:S01]  /*1890*/  SHF.R.S32.HI R6, RZ, 0x5, R56.reuse ;  /* 0x00000005ff067819 */ /* 0x100fe20000011438 */
[----:B------:R-:W-:Y:S01]  /*18a0*/  @P2 FMUL R12, R12, 0.25 ;  /* 0x3e8000000c0c2820 */ /* 0x000fe20000400000 */
[----:B------:R-:W-:Y:S01]  /*18b0*/  FSETP.GEU.AND P4, PT, R18, 1.175494350822287508e-38, PT ;  /* 0x008000001200780b */ /* 0x000fe20003f8e000 */
[----:B------:R-:W-:Y:S01]  /*18c0*/  @!P6 FMUL R20, R20, 16777216 ;  /* 0x4b8000001414e820 */ /* 0x000fe20000400000 */
[----:B------:R-:W-:Y:S01]  /*18d0*/  MOV R25, R3 ;  /* 0x0000000300197202 */ /* 0x000fe20000000f00 */
[----:B------:R-:W-:Y:S01]  /*18e0*/  @!P6 FMUL R16, R16, 16777216 ;  /* 0x4b8000001010e820 */ /* 0x000fe20000400000 */
[----:B------:R-:W-:Y:S01]  /*18f0*/  LOP3.LUT R8, R8, 0x40, R9, 0x78, !PT ;  /* 0x0000004008087812 */ /* 0x000fe200078e7809 */
[----:B------:R-:W-:Y:S01]  /*1900*/  @!P6 FMUL R13, R13, 16777216 ;  /* 0x4b8000000d0de820 */ /* 0x000fe20000400000 */
[----:B------:R-:W-:Y:S01]  /*1910*/  SHF.R.S32.HI R9, RZ, 0x4, R56 ;  /* 0x00000004ff097819 */ /* 0x000fe20000011438 */
[----:B------:R-:W-:Y:S01]  /*1920*/  @!P6 FMUL R12, R12, 16777216 ;  /* 0x4b8000000c0ce820 */ /* 0x000fe20000400000 */
[----:B------:R-:W-:Y:S01]  /*1930*/  SGXT R6, R6, 0x1 ;  /* 0x000000010606781a */ /* 0x000fe20000000200 */
[----:B------:R-:W-:Y:S01]  /*1940*/  IMAD R59, R59, c[0x0][0x1c8], RZ ;  /* 0x000072003b3b7a24 */ /* 0x000fe200078e02ff */
[----:B------:R-:W-:Y:S01]  /*1950*/  FSEL R5, R5, R18, !P4 ;  /* 0x0000001205057208 */ /* 0x000fe20006000000 */
[----:B------:R-:W-:Y:S01]  /*1960*/  @P2 FMUL R18, R18, 0.25 ;  /* 0x3e80000012122820 */ /* 0x000fe20000400000 */
[----:B------:R-:W-:-:S02]  /*1970*/  FSETP.GT.AND P3, PT, |R25|, 8.50705917302346158658e+37, PT ;  /* 0x7e8000001900780b */ /* 0x000fc40003f64200 */
[----:B------:R-:W-:Y:S01]  /*1980*/  SGXT R9, R9, 0x1 ;  /* 0x000000010909781a */ /* 0x000fe20000000200 */
[----:B------:R-:W-:Y:S01]  /*1990*/  @!P6 FMUL R18, R18, 16777216 ;  /* 0x4b8000001212e820 */ /* 0x000fe20000400000 */
[----:B------:R-:W-:Y:S01]  /*19a0*/  LOP3.LUT R7, R6, 0x404, RZ, 0xc0, !PT ;  /* 0x0000040406077812 */ /* 0x000fe200078ec0ff */
[C---:B------:R-:W-:Y:S01]  /*19b0*/  FMUL R6, R25.reuse, 8388608 ;  /* 0x4b00000019067820 */ /* 0x040fe20000400000 */
[----:B------:R-:W-:Y:S02]  /*19c0*/  FSETP.GEU.AND P5, PT, |R25|, 1.175494350822287508e-38, PT ;  /* 0x008000001900780b */ /* 0x000fe40003fae200 */
[----:B------:R-:W-:Y:S02]  /*19d0*/  LOP3.LUT R10, R9, 0x404, RZ, 0xc0, !PT ;  /* 0x00000404090a7812 */ /* 0x000fe400078ec0ff */
[----:B------:R-:W-:Y:S02]  /*19e0*/  LOP3.LUT R9, R7, 0xbc, R60, 0x78, !PT ;  /* 0x000000bc07097812 */ /* 0x000fe400078e783c */
[----:B------:R-:W-:Y:S01]  /*19f0*/  LOP3.LUT R19, R56, 0x60, RZ, 0xc0, !PT ;  /* 0x0000006038137812 */ /* 0x000fe200078ec0ff */
[----:B------:R-:W0:Y:S01]  /*1a00*/  MUFU.RCP R7, R18 ;  /* 0x0000001200077308 */ /* 0x000e220000001000 */
[----:B------:R-:W-:Y:S01]  /*1a10*/  FSETP.GEU.AND P1, PT, R25, 1.175494350822287508e-38, PT ;  /* 0x008000001900780b */ /* 0x000fe20003f2e000 */
[----:B------:R-:W-:Y:S01]  /*1a20*/  @P3 FMUL R15, R15, 0.25 ;  /* 0x3e8000000f0f3820 */ /* 0x000fe20000400000 */
[----:B------:R-:W-:Y:S01]  /*1a30*/  LOP3.LUT R3, R17, 0x38, RZ, 0xc0, !PT ;  /* 0x0000003811037812 */ /* 0x000fe200078ec0ff */
[----:B------:R-:W-:Y:S01]  /*1a40*/  IMAD R11, R19, 0x4, R8 ;  /* 0x00000004130b7824 */ /* 0x000fe200078e0208 */
[----:B------:R-:W-:Y:S01]  /*1a50*/  FSEL R6, R6, R25, !P1 ;  /* 0x0000001906067208 */ /* 0x000fe20004800000 */
[----:B------:R-:W-:Y:S01]  /*1a60*/  @P3 FMUL R25, R25, 0.25 ;  /* 0x3e80000019193820 */ /* 0x000fe20000400000 */
[----:B------:R-:W-:Y:S01]  /*1a70*/  ISETP.GE.U32.AND P2, PT, R5, 0x7f800000, PT ;  /* 0x7f8000000500780c */ /* 0x000fe20003f46070 */
[----:B------:R-:W-:Y:S01]  /*1a80*/  IMAD.SHL.U32 R8, R56, 0x40, RZ ;  /* 0x0000004038087824 */ /* 0x000fe200078e00ff */
[----:B------:R-:W-:Y:S01]  /*1a90*/  LOP3.LUT R60, R60, 0xf8, RZ, 0xc0, !PT ;  /* 0x000000f83c3c7812 */ /* 0x000fe200078ec0ff */
[----:B------:R-:W-:-:S02]  /*1aa0*/  @!P5 FMUL R25, R25, 16777216 ;  /* 0x4b8000001919d820 */ /* 0x000fc40000400000 */
[----:B------:R-:W-:Y:S01]  /*1ab0*/  @P3 FMUL R23, R23, 0.25 ;  /* 0x3e80000017173820 */ /* 0x000fe20000400000 */
[----:B------:R-:W-:Y:S01]  /*1ac0*/  LOP3.LUT R21, R9, 0x40, R8, 0xf8, !PT ;  /* 0x0000004009157812 */ /* 0x000fe200078ef808 */
[----:B------:R-:W-:Y:S01]  /*1ad0*/  @P3 FMUL R22, R22, 0.25 ;  /* 0x3e80000016163820 */ /* 0x000fe20000400000 */
[----:B------:R-:W-:Y:S01]  /*1ae0*/  IADD3 R9, R3, R11, R10 ;  /* 0x0000000b03097210 */ /* 0x000fe20007ffe00a */
[C---:B0-----:R-:W-:Y:S01]  /*1af0*/  FMUL R17, R7.reuse, R20 ;  /* 0x0000001407117220 */ /* 0x041fe20000400000 */
[----:B------:R-:W0:Y:S01]  /*1b00*/  MUFU.RCP R11, R25 ;  /* 0x00000019000b7308 */ /* 0x000e220000001000 */
[C---:B------:R-:W-:Y:S01]  /*1b10*/  FMUL R16, R7.reuse, R16 ;  /* 0x0000001007107220 */ /* 0x040fe20000400000 */
[----:B------:R-:W-:Y:S01]  /*1b20*/  IADD3 R8, R6, -0x3f3504f3, RZ ;  /* 0xc0cafb0d06087810 */ /* 0x000fe20007ffe0ff */
[C---:B------:R-:W-:Y:S02]  /*1b30*/  FMUL R19, R7.reuse, R13 ;  /* 0x0000000d07137220 */ /* 0x040fe40000400000 */
[----:B------:R-:W-:Y:S01]  /*1b40*/  FMUL R20, R7, R12 ;  /* 0x0000000c07147220 */ /* 0x000fe20000400000 */
[----:B------:R-:W-:Y:S01]  /*1b50*/  IADD3 R7, R5, -0x3f3504f3, RZ ;  /* 0xc0cafb0d05077810 */ /* 0x000fe20007ffe0ff */
[----:B------:R-:W-:Y:S01]  /*1b60*/  @P3 FMUL R14, R14, 0.25 ;  /* 0x3e8000000e0e3820 */ /* 0x000fe20000400000 */
[----:B------:R-:W-:Y:S01]  /*1b70*/  LOP3.LUT R13, R8, 0xff800000, RZ, 0xc0, !PT ;  /* 0xff800000080d7812 */ /* 0x000fe200078ec0ff */
[----:B------:R-:W-:Y:S01]  /*1b80*/  @!P5 FMUL R15, R15, 16777216 ;  /* 0x4b8000000f0fd820 */ /* 0x000fe20000400000 */
[----:B------:R-:W-:Y:S01]  /*1b90*/  LOP3.LUT R10, R7, 0xff800000, RZ, 0xc0, !PT ;  /* 0xff800000070a7812 */ /* 0x000fe200078ec0ff */
[----:B------:R-:W-:Y:S01]  /*1ba0*/  @!P5 FMUL R23, R23, 16777216 ;  /* 0x4b8000001717d820 */ /* 0x000fe20000400000 */
[----:B------:R-:W-:Y:S01]  /*1bb0*/  F2FP.PACK_AB R17, R17, R20 ;  /* 0x000000141111723e */ /* 0x000fe200000000ff */
[----:B------:R-:W-:Y:S01]  /*1bc0*/  @!P5 FMUL R22, R22, 16777216 ;  /* 0x4b8000001616d820 */ /* 0x000fe20000400000 */
[----:B------:R-:W-:Y:S01]  /*1bd0*/  IADD3 R7, R5, -R10, RZ ;  /* 0x8000000a05077210 */ /* 0x000fe20007ffe0ff */
[----:B------:R-:W-:Y:S01]  /*1be0*/  @!P5 FMUL R14, R14, 16777216 ;  /* 0x4b8000000e0ed820 */ /* 0x000fe20000400000 */
[----:B------:R-:W-:Y:S01]  /*1bf0*/  F2FP.PACK_AB R16, R16, R19 ;  /* 0x000000131010723e */ /* 0x000fe200000000ff */
[----:B0-----:R-:W-:Y:S01]  /*1c00*/  FMUL R18, R11, R15 ;  /* 0x0000000f0b127220 */ /* 0x001fe20000400000 */
[----:B------:R-:W-:Y:S01]  /*1c10*/  LOP3.LUT R19, R21, 0x40, RZ, 0x3c, !PT ;  /* 0x0000004015137812 */ /* 0x000fe200078e3cff */
[C---:B------:R-:W-:Y:S01]  /*1c20*/  FMUL R23, R11.reuse, R23 ;  /* 0x000000170b177220 */ /* 0x040fe20000400000 */
[----:B------:R0:W-:Y:S01]  /*1c30*/  STS [R21], R17 ;  /* 0x0000001115007388 */ /* 0x0001e20000000800 */
[C---:B------:R-:W-:Y:S01]  /*1c40*/  FMUL R22, R11.reuse, R22 ;  /* 0x000000160b167220 */ /* 0x040fe20000400000 */
[C---:B------:R-:W-:Y:S01]  /*1c50*/  ISETP.GE.U32.AND P3, PT, R6.reuse, 0x7f800000, PT ;  /* 0x7f8000000600780c */ /* 0x040fe20003f66070 */
[----:B------:R-:W-:Y:S01]  /*1c60*/  FMUL R15, R11, R14 ;  /* 0x0000000e0b0f7220 */ /* 0x000fe20000400000 */
[----:B------:R-:W-:Y:S01]  /*1c70*/  F2FP.PACK_AB R18, R23, R18 ;  /* 0x000000121712723e */ /* 0x000fe200000000ff */
[----:B------:R-:W-:Y:S01]  /*1c80*/  FADD R7, R7, -1 ;  /* 0xbf80000007077421 */ /* 0x000fe20000000000 */
[----:B------:R-:W-:Y:S01]  /*1c90*/  STS [R21+0x100], R16 ;  /* 0x0001001015007388 */ /* 0x000fe20000000800 */
[----:B------:R-:W-:Y:S01]  /*1ca0*/  IMAD.IADD R8, R6, 0x1, -R13 ;  /* 0x0000000106087824 */ /* 0x000fe200078e0a0d */
[----:B------:R-:W-:Y:S01]  /*1cb0*/  F2FP.PACK_AB R22, R22, R15 ;  /* 0x0000000f1616723e */ /* 0x000fe200000000ff */
[----:B------:R-:W-:Y:S01]  /*1cc0*/  FFMA.FTZ R12, R7, R24, -0.16845393180847167969 ;  /* 0xbe2c7f30070c7423 */ /* 0x000fe20000010018 */
[----:B------:R-:W-:Y:S01]  /*1cd0*/  STS [R19+0x300], R18 ;  /* 0x0003001213007388 */ /* 0x000fe20000000800 */
[----:B------:R-:W-:Y:S01]  /*1ce0*/  FADD R8, R8, -1 ;  /* 0xbf80000008087421 */ /* 0x000fe20000000000 */
[----:B0-----:R-:W-:Y:S01]  /*1cf0*/  LOP3.LUT R17, R9, 0x4, RZ, 0x3c, !PT ;  /* 0x0000000409117812 */ /* 0x001fe200078e3cff */
[C---:B------:R-:W-:Y:S01]  /*1d00*/  FFMA.FTZ R12, R7.reuse, R12, 0.1716887056827545166 ;  /* 0x3e2fcf2a070c7423 */ /* 0x040fe2000001000c */
[----:B------:R-:W-:Y:S01]  /*1d10*/  STS [R19+0x200], R22 ;  /* 0x0002001613007388 */ /* 0x000fe20000000800 */
[C---:B------:R-:W-:Y:S01]  /*1d20*/  FFMA.FTZ R11, R8.reuse, R24, -0.16845393180847167969 ;  /* 0xbe2c7f30080b7423 */ /* 0x040fe20000010018 */
[----:B------:R0:W-:Y:S01]  /*1d30*/  I2F R14, R13 ;  /* 0x0000000d000e7306 */ /* 0x0001e20000201400 */
[----:B------:R-:W-:Y:S01]  /*1d40*/  FFMA.FTZ R12, R7, R12, -0.17900948226451873779 ;  /* 0xbe374e43070c7423 */ /* 0x000fe2000001000c */
[----:B------:R-:W-:Y:S01]  /*1d50*/  BAR.SYNC.DEFER_BLOCKING 0x0 ;  /* 0x0000000000007b1d */ /* 0x000fe20000010000 */
[----:B------:R-:W-:-:S02]  /*1d60*/  FFMA.FTZ R11, R8, R11, 0.1716887056827545166 ;  /* 0x3e2fcf2a080b7423 */ /* 0x000fc4000001000b */
[C---:B------:R-:W-:Y:S02]  /*1d70*/  FFMA.FTZ R12, R7.reuse, R12, 0.20512372255325317383 ;  /* 0x3e520bf4070c7423 */ /* 0x040fe4000001000c */
[C---:B------:R-:W-:Y:S02]  /*1d80*/  FFMA.FTZ R11, R8.reuse, R11, -0.17900948226451873779 ;  /* 0xbe374e43080b7423 */ /* 0x040fe4000001000b */
[----:B------:R-:W-:Y:S01]  /*1d90*/  FFMA.FTZ R12, R7, R12, -0.24046532809734344482 ;  /* 0xbe763c8b070c7423 */ /* 0x000fe2000001000c */
[----:B0-----:R-:W-:Y:S01]  /*1da0*/  FSEL R13, RZ, -23, P1 ;  /* 0xc1b80000ff0d7808 */ /* 0x001fe20000800000 */
[C---:B------:R-:W-:Y:S01]  /*1db0*/  FFMA.FTZ R15, R8.reuse, R11, 0.20512372255325317383 ;  /* 0x3e520bf4080f7423 */ /* 0x040fe2000001000b */
[----:B------:R-:W-:Y:S01]  /*1dc0*/  FSETP.NEU.AND P1, PT, R5, RZ, PT ;  /* 0x000000ff0500720b */ /* 0x000fe20003f2d000 */
[----:B------:R-:W-:Y:S01]  /*1dd0*/  FFMA.FTZ R12, R7, R12, 0.28857114911079406738 ;  /* 0x3e93bf99070c7423 */ /* 0x000fe2000001000c */
[----:B------:R0:W1:Y:S01]  /*1de0*/  I2F R11, R10 ;  /* 0x0000000a000b7306 */ /* 0x0000620000201400 */
[----:B------:R-:W-:-:S02]  /*1df0*/  FFMA.FTZ R15, R8, R15, -0.24046532809734344482 ;  /* 0xbe763c8b080f7423 */ /* 0x000fc4000001000f */
[C---:B------:R-:W-:Y:S02]  /*1e00*/  FFMA.FTZ R12, R7.reuse, R12, -0.36067417263984680176 ;  /* 0xbeb8aa49070c7423 */ /* 0x040fe4000001000c */
[C---:B------:R-:W-:Y:S02]  /*1e10*/  FFMA.FTZ R15, R8.reuse, R15, 0.28857114911079406738 ;  /* 0x3e93bf99080f7423 */ /* 0x040fe4000001000f */
[C---:B------:R-:W-:Y:S02]  /*1e20*/  FFMA.FTZ R12, R7.reuse, R12, 0.48089820146560668945 ;  /* 0x3ef6384a070c7423 */ /* 0x040fe4000001000c */
[C---:B------:R-:W-:Y:S01]  /*1e30*/  FFMA.FTZ R15, R8.reuse, R15, -0.36067417263984680176 ;  /* 0xbeb8aa49080f7423 */ /* 0x040fe2000001000f */
[----:B0-----:R-:W-:Y:S01]  /*1e40*/  FSEL R10, RZ, -23, P4 ;  /* 0xc1b80000ff0a7808 */ /* 0x001fe20002000000 */
[----:B------:R-:W-:Y:S01]  /*1e50*/  FFMA.FTZ R12, R7, R12, -0.72134751081466674805 ;  /* 0xbf38aa3b070c7423 */ /* 0x000fe2000001000c */
[----:B------:R0:W2:Y:S01]  /*1e60*/  LDS R21, [R9] ;  /* 0x0000000009157984 */ /* 0x0000a20000000800 */
[----:B------:R-:W-:-:S02]  /*1e70*/  FFMA.FTZ R15, R8, R15, 0.48089820146560668945 ;  /* 0x3ef6384a080f7423 */ /* 0x000fc4000001000f */
[C---:B------:R-:W-:Y:S01]  /*1e80*/  FMUL R12, R7.reuse, R12 ;  /* 0x0000000c070c7220 */ /* 0x040fe20000400000 */
[----:B------:R-:W3:Y:S01]  /*1e90*/  LDS R17, [R17] ;  /* 0x0000000011117984 */ /* 0x000ee20000000800 */
[----:B------:R-:W-:Y:S02]  /*1ea0*/  FFMA.FTZ R15, R8, R15, -0.72134751081466674805 ;  /* 0xbf38aa3b080f7423 */ /* 0x000fe4000001000f */
[----:B------:R-:W-:Y:S02]  /*1eb0*/  FMUL R12, R7, R12 ;  /* 0x0000000c070c7220 */ /* 0x000fe40000400000 */
[----:B-1----:R-:W-:Y:S02]  /*1ec0*/  FFMA.FTZ R10, R11, 1.1920928955078125e-07, R10 ;  /* 0x340000000b0a7823 */ /* 0x002fe4000001000a */
[----:B------:R-:W-:Y:S02]  /*1ed0*/  FFMA.FTZ R7, R7, 1.4426950216293334961, R12 ;  /* 0x3fb8aa3b07077823 */ /* 0x000fe4000001000c */
[----:B------:R-:W-:-:S02]  /*1ee0*/  FFMA.FTZ R13, R14, 1.1920928955078125e-07, R13 ;  /* 0x340000000e0d7823 */ /* 0x000fc4000001000d */
[----:B------:R-:W-:Y:S02]  /*1ef0*/  FMUL R15, R8, R15 ;  /* 0x0000000f080f7220 */ /* 0x000fe40000400000 */
[----:B------:R-:W-:Y:S02]  /*1f00*/  IMAD.MOV.U32 R14, RZ, RZ, c[0x0][0x1c8] ;  /* 0x00007200ff0e7624 */ /* 0x000fe400078e00ff */
[----:B------:R-:W-:Y:S01]  /*1f10*/  FADD R12, R10, R7 ;  /* 0x000000070a0c7221 */ /* 0x000fe20000000000 */
[----:B------:R-:W-:Y:S01]  /*1f20*/  @P2 MOV R10, 0x7f800000 ;  /* 0x7f800000000a2802 */ /* 0x000fe20000000f00 */
[----:B------:R-:W-:Y:S02]  /*1f30*/  FMUL R15, R8, R15 ;  /* 0x0000000f080f7220 */ /* 0x000fe40000400000 */
[----:B0-----:R-:W-:Y:S02]  /*1f40*/  IMAD R9, R14, 0x4, R59 ;  /* 0x000000040e097824 */ /* 0x001fe400078e023b */
[----:B------:R-:W-:-:S02]  /*1f50*/  FFMA.FTZ R8, R8, 1.4426950216293334961, R15 ;  /* 0x3fb8aa3b08087823 */ /* 0x000fc4000001000f */
[----:B------:R-:W-:Y:S01]  /*1f60*/  @P2 FFMA.FTZ R12, R5, R10, +INF ;  /* 0x7f800000050c2423 */ /* 0x000fe2000001000a */
[----:B------:R-:W-:Y:S01]  /*1f70*/  LEA R5, R14, R9, 0x2 ;  /* 0x000000090e057211 */ /* 0x000fe200078e10ff */
[----:B------:R-:W-:Y:S01]  /*1f80*/  @P3 IMAD.MOV.U32 R7, RZ, RZ, 0x7f800000 ;  /* 0x7f800000ff073424 */ /* 0x000fe200078e00ff */
[C---:B------:R-:W-:Y:S01]  /*1f90*/  FSETP.NEU.AND P2, PT, R6.reuse, RZ, PT ;  /* 0x000000ff0600720b */ /* 0x040fe20003f4d000 */
[----:B------:R-:W-:Y:S01]  /*1fa0*/  FADD R13, R13, R8 ;  /* 0x000000080d0d7221 */ /* 0x000fe20000000000 */
[-C--:B------:R-:W-:Y:S01]  /*1fb0*/  LEA R8, P4, R9, R4.reuse, 0x1 ;  /* 0x0000000409087211 */ /* 0x080fe200078808ff */
[----:B------:R-:W-:Y:S01]  /*1fc0*/  @P3 FFMA.FTZ R13, R6, R7, +INF ;  /* 0x7f800000060d3423 */ /* 0x000fe20000010007 */
[-C--:B------:R-:W-:Y:S01]  /*1fd0*/  LEA R6, P3, R59, R4.reuse, 0x1 ;  /* 0x000000043b067211 */ /* 0x080fe200078608ff */
[----:B------:R-:W-:Y:S01]  /*1fe0*/  IMAD R15, R14, 0x4, R5 ;  /* 0x000000040e0f7824 */ /* 0x000fe200078e0205 */
[----:B------:R-:W-:Y:S01]  /*1ff0*/  LEA R10, P5, R5, R4, 0x1 ;  /* 0x00000004050a7211 */ /* 0x000fe200078a08ff */
[----:B------:R-:W-:Y:S01]  /*2000*/  IMAD.IADD R14, R3, 0x1, R0 ;  /* 0x00000001030e7824 */ /* 0x000fe200078e0200 */
[----:B------:R-:W-:-:S02]  /*2010*/  LEA.HI.X.SX32 R7, R59, R2, 0x1, P3 ;  /* 0x000000023b077211 */ /* 0x000fc400018f0eff */
[----:B------:R-:W-:Y:S02]  /*2020*/  LEA R4, P3, R15, R4, 0x1 ;  /* 0x000000040f047211 */ /* 0x000fe400078608ff */
[----:B------:R-:W-:Y:S01]  /*2030*/  FSEL R0, R13, -INF , P2 ;  /* 0xff8000000d007808 */ /* 0x000fe20001000000 */
[----:B--2---:R0:W-:Y:S01]  /*2040*/  STG.E.U16 [R6.64], R21 ;  /* 0x0000001506007986 */ /* 0x0041e2000c101506 */
[-C--:B------:R-:W-:Y:S02]  /*2050*/  LEA.HI.X.SX32 R11, R5, R2.reuse, 0x1, P5 ;  /* 0x00000002050b7211 */ /* 0x080fe400028f0eff */
[-C--:B------:R-:W-:Y:S01]  /*2060*/  LEA.HI.X.SX32 R9, R9, R2.reuse, 0x1, P4 ;  /* 0x0000000209097211 */ /* 0x080fe200020f0eff */
[----:B------:R-:W-:Y:S01]  /*2070*/  FFMA R33, R0, 0.69314718246459960938, R33 ;  /* 0x3f31721800217823 */ /* 0x000fe20000000021 */
[----:B------:R-:W-:Y:S02]  /*2080*/  LEA.HI.X.SX32 R5, R15, R2, 0x1, P3 ;  /* 0x000000020f057211 */ /* 0x000fe400018f0eff */
[----:B------:R-:W-:Y:S01]  /*2090*/  PRMT R2, R21, 0x7632, R2 ;  /* 0x0000763215027816 */ /* 0x000fe20000000002 */
[----:B---3--:R0:W-:Y:S01]  /*20a0*/  STG.E.U16 [R8.64], R17 ;  /* 0x0000001108007986 */ /* 0x0081e2000c101506 */
[----:B------:R-:W-:-:S02]  /*20b0*/  PRMT R0, R17, 0x7632, R0 ;  /* 0x0000763211007816 */ /* 0x000fc40000000000 */
[----:B------:R-:W-:Y:S01]  /*20c0*/  FSEL R3, R12, -INF , P1 ;  /* 0xff8000000c037808 */ /* 0x000fe20000800000 */
[----:B------:R0:W-:Y:S04]  /*20d0*/  STG.E.U16 [R10.64], R2 ;  /* 0x000000020a007986 */ /* 0x0001e8000c101506 */
[----:B------:R0:W-:Y:S01]  /*20e0*/  STG.E.U16 [R4.64], R0 ;  /* 0x0000000004007986 */ /* 0x0001e2000c101506 */
[----:B------:R-:W-:-:S03]  /*20f0*/  FFMA R32, R3, 0.69314718246459960938, R32 ;  /* 0x3f31721803207823 */ /* 0x000fc60000000020 */
[----:B------:R-:W-:Y:S06]  /*2100*/  BAR.SYNC.DEFER_BLOCKING 0x0 ;  /* 0x0000000000007b1d */ /* 0x000fec0000010000 */
[----:B------:R0:W-:Y:S04]  /*2110*/  STS.64 [R60], R32 ;  /* 0x000000203c007388 */ /* 0x0001e80000000a00 */
[----:B------:R-:W-:Y:S06]  /*2120*/  BAR.SYNC.DEFER_BLOCKING 0x0 ;  /* 0x0000000000007b1d */ /* 0x000fec0000010000 */
[----:B------:R-:W-:Y:S05]  /*2130*/  @P0 EXIT ;  /* 0x000000000000094d */ /* 0x000fea0003800000 */
[----:B0-----:R-:W0:Y:S01]  /*2140*/  LDS R5, [R14] ;  /* 0x000000000e057984 */ /* 0x001e220000000800 */
[----:B------:R-:W-:Y:S01]  /*2150*/  IMAD R61, R61, c[0x0][0x1cc], RZ ;  /* 0x000073003d3d7a24 */ /* 0x000fe200078e02ff */
[C---:B------:R-:W-:Y:S01]  /*2160*/  SHF.L.U32 R3, R54.reuse, 0x2, RZ ;  /* 0x0000000236037819 */ /* 0x040fe200000006ff */
[----:B------:R-:W-:-:S04]  /*2170*/  IMAD.HI R54, R54, 0x4, RZ ;  /* 0x0000000436367827 */ /* 0x000fc800078e02ff */
[C---:B------:R-:W-:Y:S02]  /*2180*/  IMAD.SHL.U32 R2, R61.reuse, 0x4, RZ ;  /* 0x000000043d027824 */ /* 0x040fe400078e00ff */
[----:B------:R-:W-:-:S03]  /*2190*/  IMAD.HI R61, R61, 0x4, RZ ;  /* 0x000000043d3d7827 */ /* 0x000fc600078e02ff */
[----:B------:R-:W-:-:S04]  /*21a0*/  IADD3 R2, P0, P1, R3, c[0x0][0x180], R2 ;  /* 0x0000600003027a10 */ /* 0x000fc8000791e002 */
[----:B------:R-:W-:-:S05]  /*21b0*/  IADD3.X R3, R54, c[0x0][0x184], R61, P0, P1 ;  /* 0x0000610036037a10 */ /* 0x000fca00007e243d */
[----:B0-----:R-:W-:Y:S01]  /*21c0*/  STG.E [R2.64], R5 ;  /* 0x0000000502007986 */ /* 0x001fe2000c101906 */
[----:B------:R-:W-:Y:S05]  /*21d0*/  EXIT ;  /* 0x000000000000794d */ /* 0x000fea0003800000 */
.L_x_2:
[----:B------:R-:W-:-:S00]  /*21e0*/  BRA `(.L_x_2) ;  /* 0xfffffff000007947 */ /* 0x000fc0000383ffff */
[----:B------:R-:W-:-:S00]  /*21f0*/  NOP ;  /* 0x0000000000007918 */ /* 0x000fc00000000000 */
        /* <DEDUP_REMOVED lines=8> */
.L_x_3:


//--------------------- .nv.global.init           --------------------------
	.section	.nv.global.init,"aw",@progbits
.nv.global.init:
	.type		_$_str,@object
	.size		_$_str,(.L_0 - _$_str)
_$_str:
        /*0000*/ 	.byte	0x5f, 0x5f, 0x43, 0x55, 0x44, 0x41, 0x5f, 0x46, 0x54, 0x5a, 0x00
.L_0:


//--------------------- .nv.shared.attn_fwd       --------------------------
	.section	.nv.shared.attn_fwd,"aw",@nobits
	.sectionflags	@""
	.align	16
